// auto-generated by cutlass_sweep.conv — config: {"arch": "sm_90", "cluster_m": 2, "cluster_n": 1, "conv_kind": "fprop", "dtype": "e4m3", "ndim": 2, "tile_k": 32, "tile_m": 64, "tile_n": 128}
#include "cutlass/cutlass.h"
#include "cute/tensor.hpp"
#include "cutlass/kernel_hardware_info.hpp"
#include "cutlass/conv/convolution.h"
#include "cutlass/conv/dispatch_policy.hpp"
#include "cutlass/conv/collective/collective_builder.hpp"
#include "cutlass/conv/kernel/conv_universal.hpp"
#include "cutlass/conv/device/conv_universal_adapter.hpp"
#include "cutlass/epilogue/collective/collective_builder.hpp"

using namespace cute;
using Elem = cutlass::float_e4m3_t;
using Acc  = float;
using LayoutAB = cutlass::layout::TensorNHWC;
using LayoutC  = cutlass::layout::TensorNHWC;
constexpr auto ConvOp = cutlass::conv::Operator::kFprop;
using TileShape    = Shape<_64, _128, Shape<_32>>;
using ClusterShape = Shape<_2, _1, _1>;

using CollectiveEpilogue = typename cutlass::epilogue::collective::CollectiveBuilder<
    cutlass::arch::Sm90, cutlass::arch::OpClassTensorOp,
    TileShape, ClusterShape,
    cutlass::epilogue::collective::EpilogueTileAuto,
    Acc, Acc,
    Elem, LayoutC, 128 / cutlass::sizeof_bits<Elem>::value,
    Elem, LayoutC, 128 / cutlass::sizeof_bits<Elem>::value,
    cutlass::epilogue::collective::EpilogueScheduleAuto
  >::CollectiveOp;

using CollectiveMainloop = typename cutlass::conv::collective::CollectiveBuilder<
    cutlass::arch::Sm90, cutlass::arch::OpClassTensorOp, ConvOp,
    Elem, LayoutAB, 128 / cutlass::sizeof_bits<Elem>::value,
    Elem, LayoutAB, 128 / cutlass::sizeof_bits<Elem>::value,
    Acc,
    TileShape, ClusterShape,
    cutlass::conv::collective::StageCountAutoCarveout<
        static_cast<int>(sizeof(typename CollectiveEpilogue::SharedStorage))>,
    cutlass::conv::collective::KernelScheduleAuto
  >::CollectiveOp;

using ProblemShape = cutlass::conv::ConvProblemShape<
    ConvOp, CollectiveMainloop::DispatchPolicy::NumSpatialDimensions>;
using ConvKernel = cutlass::conv::kernel::ConvUniversal<
    ProblemShape, CollectiveMainloop, CollectiveEpilogue>;
using Conv = cutlass::conv::device::ConvUniversalAdapter<ConvKernel>;

auto* _anchor = &cutlass::device_kernel<ConvKernel>;


// ===== COMPILED SASS (sm_90a) =====

	.target	sm_90a

	.elftype	@"ET_EXEC"


//--------------------- .note.nv.tkinfo           --------------------------
	.section	.note.nv.tkinfo,"",@"SHT_NOTE"
	.sectionflags	@"SHF_NOTE_NV_TKINFO"
	.tkinfo
        /*0018*/ 	.word	0x00000002
        /*0030*/ 	.string	""
        /*0030*/ 	.string	"ptxas"
        /*0030*/ 	.string	"Cuda compilation tools, release 13.0, V13.0.88"
        /*0030*/ 	.string	"Build cuda_13.0.r13.0/compiler.36424714_0"
        /*0030*/ 	.string	"-arch sm_90a -m 64 "



//--------------------- .note.nv.cuinfo           --------------------------
	.section	.note.nv.cuinfo,"",@"SHT_NOTE"
	.sectionflags	@"SHF_NOTE_NV_CUINFO"
        /*0018*/ 	.short	0x0002
        /*001a*/ 	.short	0x005a
        /*001c*/ 	.short	0x0082
	.zero		2


//--------------------- .nv.info                  --------------------------
	.section	.nv.info,"",@"SHT_CUDA_INFO"
	.align	4


	//----- nvinfo : EIATTR_REGCOUNT
	.align		4
        /*0000*/ 	.byte	0x04, 0x2f
        /*0002*/ 	.short	(.L_12 - .L_11)
	.align		4
.L_11:
        /*0004*/ 	.word	index@(_ZN7cutlass13device_kernelINS_4conv6kernel13ConvUniversalINS1_16ConvProblemShapeILNS1_8OperatorE0ELi2EEENS1_10collective14CollectiveConvINS1_46MainloopSm90TmaGmmaWarpSpecializedImplicitGemmILS5_0ELi37ELi2EN4cute5tupleIJNSA_1CILi2EEENSC_ILi1EEESE_EEENS1_36KernelImplicitTmaWarpSpecializedSm90ELi1EEENSB_IJNSC_ILi64EEENSC_ILi128EEENSB_IJNSC_ILi32EEEEEEEEENS_12float_e4m3_tESN_NSA_8TiledMMAINSA_8MMA_AtomIJNSA_4SM904GMMA31MMA_64x128x32_F32E4M3E4M3_SS_TNILNSR_7ScaleInE1ELST_1EEEEEENSA_6LayoutINSB_IJSE_SE_SE_EEENSB_IJNSC_ILi0EEESY_SY_EEEEENSB_IJNSA_10UnderscoreES11_S11_EEEEENS7_6detail26Sm90ImplicitGemmTileTraitsINSA_20SM90_TMA_LOAD_IM2COLENSA_14ComposedLayoutINSA_7SwizzleILi1ELi4ELi3EEENSA_18smem_ptr_flag_bitsILi8EEENSW_INSB_IJNSB_IJNSC_ILi8EEES1C_EEENSB_IJSK_SE_EEENSB_IJSE_NSC_ILi37EEEEEEEEENSB_IJNSB_IJSK_NSC_ILi256EEEEEENSB_IJSE_SY_EEENSB_IJSY_NSC_ILi2048EEEEEEEEEEEEEvEENS15_INSA_23SM90_TMA_LOAD_MULTICASTENS17_IS19_S1B_NSW_INSB_IJNSB_IJS1C_NSC_ILi16EEEEEES1E_S1G_EEENSB_IJS1J_S1K_NSB_IJSY_NSC_ILi4096EEEEEEEEEEEEEvEEEENS_8epilogue10collective6detail29Sm90TmaWarpSpecializedAdapterINS23_15DefaultEpilogueISN_NSB_IJNSB_IJlllEEESE_SY_EEES28_NS22_6thread17LinearCombinationISN_Li1EffLNS29_9ScaleType4KindE0ELNS_15FloatRoundStyleE2ESN_EENS_4gemm15EpilogueDefaultEEEEEvvEEEEvNT_6ParamsE)
        /*0008*/ 	.word	0x0000005a


	//----- nvinfo : EIATTR_FRAME_SIZE
	.align		4
.L_12:
        /*000c*/ 	.byte	0x04, 0x11
        /*000e*/ 	.short	(.L_14 - .L_13)
	.align		4
.L_13:
        /*0010*/ 	.word	index@(_ZN7cutlass13device_kernelINS_4conv6kernel13ConvUniversalINS1_16ConvProblemShapeILNS1_8OperatorE0ELi2EEENS1_10collective14CollectiveConvINS1_46MainloopSm90TmaGmmaWarpSpecializedImplicitGemmILS5_0ELi37ELi2EN4cute5tupleIJNSA_1CILi2EEENSC_ILi1EEESE_EEENS1_36KernelImplicitTmaWarpSpecializedSm90ELi1EEENSB_IJNSC_ILi64EEENSC_ILi128EEENSB_IJNSC_ILi32EEEEEEEEENS_12float_e4m3_tESN_NSA_8TiledMMAINSA_8MMA_AtomIJNSA_4SM904GMMA31MMA_64x128x32_F32E4M3E4M3_SS_TNILNSR_7ScaleInE1ELST_1EEEEEENSA_6LayoutINSB_IJSE_SE_SE_EEENSB_IJNSC_ILi0EEESY_SY_EEEEENSB_IJNSA_10UnderscoreES11_S11_EEEEENS7_6detail26Sm90ImplicitGemmTileTraitsINSA_20SM90_TMA_LOAD_IM2COLENSA_14ComposedLayoutINSA_7SwizzleILi1ELi4ELi3EEENSA_18smem_ptr_flag_bitsILi8EEENSW_INSB_IJNSB_IJNSC_ILi8EEES1C_EEENSB_IJSK_SE_EEENSB_IJSE_NSC_ILi37EEEEEEEEENSB_IJNSB_IJSK_NSC_ILi256EEEEEENSB_IJSE_SY_EEENSB_IJSY_NSC_ILi2048EEEEEEEEEEEEEvEENS15_INSA_23SM90_TMA_LOAD_MULTICASTENS17_IS19_S1B_NSW_INSB_IJNSB_IJS1C_NSC_ILi16EEEEEES1E_S1G_EEENSB_IJS1J_S1K_NSB_IJSY_NSC_ILi4096EEEEEEEEEEEEEvEEEENS_8epilogue10collective6detail29Sm90TmaWarpSpecializedAdapterINS23_15DefaultEpilogueISN_NSB_IJNSB_IJlllEEESE_SY_EEES28_NS22_6thread17LinearCombinationISN_Li1EffLNS29_9ScaleType4KindE0ELNS_15FloatRoundStyleE2ESN_EENS_4gemm15EpilogueDefaultEEEEEvvEEEEvNT_6ParamsE)
        /*0014*/ 	.word	0x00000000


	//----- nvinfo : EIATTR_MIN_STACK_SIZE
	.align		4
.L_14:
        /*0018*/ 	.byte	0x04, 0x12
        /*001a*/ 	.short	(.L_16 - .L_15)
	.align		4
.L_15:
        /*001c*/ 	.word	index@(_ZN7cutlass13device_kernelINS_4conv6kernel13ConvUniversalINS1_16ConvProblemShapeILNS1_8OperatorE0ELi2EEENS1_10collective14CollectiveConvINS1_46MainloopSm90TmaGmmaWarpSpecializedImplicitGemmILS5_0ELi37ELi2EN4cute5tupleIJNSA_1CILi2EEENSC_ILi1EEESE_EEENS1_36KernelImplicitTmaWarpSpecializedSm90ELi1EEENSB_IJNSC_ILi64EEENSC_ILi128EEENSB_IJNSC_ILi32EEEEEEEEENS_12float_e4m3_tESN_NSA_8TiledMMAINSA_8MMA_AtomIJNSA_4SM904GMMA31MMA_64x128x32_F32E4M3E4M3_SS_TNILNSR_7ScaleInE1ELST_1EEEEEENSA_6LayoutINSB_IJSE_SE_SE_EEENSB_IJNSC_ILi0EEESY_SY_EEEEENSB_IJNSA_10UnderscoreES11_S11_EEEEENS7_6detail26Sm90ImplicitGemmTileTraitsINSA_20SM90_TMA_LOAD_IM2COLENSA_14ComposedLayoutINSA_7SwizzleILi1ELi4ELi3EEENSA_18smem_ptr_flag_bitsILi8EEENSW_INSB_IJNSB_IJNSC_ILi8EEES1C_EEENSB_IJSK_SE_EEENSB_IJSE_NSC_ILi37EEEEEEEEENSB_IJNSB_IJSK_NSC_ILi256EEEEEENSB_IJSE_SY_EEENSB_IJSY_NSC_ILi2048EEEEEEEEEEEEEvEENS15_INSA_23SM90_TMA_LOAD_MULTICASTENS17_IS19_S1B_NSW_INSB_IJNSB_IJS1C_NSC_ILi16EEEEEES1E_S1G_EEENSB_IJS1J_S1K_NSB_IJSY_NSC_ILi4096EEEEEEEEEEEEEvEEEENS_8epilogue10collective6detail29Sm90TmaWarpSpecializedAdapterINS23_15DefaultEpilogueISN_NSB_IJNSB_IJlllEEESE_SY_EEES28_NS22_6thread17LinearCombinationISN_Li1EffLNS29_9ScaleType4KindE0ELNS_15FloatRoundStyleE2ESN_EENS_4gemm15EpilogueDefaultEEEEEvvEEEEvNT_6ParamsE)
        /*0020*/ 	.word	0x00000000
.L_16:


//--------------------- .nv.compat                --------------------------
	.section	.nv.compat,"",@"SHT_CUDA_COMPAT_INFO"
	.align	4
        /*0000*/ 	.byte	0x02, 0x09, 0x01, 0x00, 0x02, 0x02, 0x04, 0x00, 0x02, 0x05, 0x05, 0x00, 0x03, 0x07, 0x01, 0x01
        /*0010*/ 	.byte	0x02, 0x03, 0x01, 0x00, 0x02, 0x06, 0x01, 0x00, 0x04, 0x0b, 0x08, 0x00, 0x00, 0x00, 0x00, 0x00
        /*0020*/ 	.byte	0x00, 0x00, 0x00, 0x00


//--------------------- .nv.info._ZN7cutlass13device_kernelINS_4conv6kernel13ConvUniversalINS1_16ConvProblemShapeILNS1_8OperatorE0ELi2EEENS1_10collective14CollectiveConvINS1_46MainloopSm90TmaGmmaWarpSpecializedImplicitGemmILS5_0ELi37ELi2EN4cute5tupleIJNSA_1CILi2EEENSC_ILi1EEESE_EEENS1_36KernelImplicitTmaWarpSpecializedSm90ELi1EEENSB_IJNSC_ILi64EEENSC_ILi128EEENSB_IJNSC_ILi32EEEEEEEEENS_12float_e4m3_tESN_NSA_8TiledMMAINSA_8MMA_AtomIJNSA_4SM904GMMA31MMA_64x128x32_F32E4M3E4M3_SS_TNILNSR_7ScaleInE1ELST_1EEEEEENSA_6LayoutINSB_IJSE_SE_SE_EEENSB_IJNSC_ILi0EEESY_SY_EEEEENSB_IJNSA_10UnderscoreES11_S11_EEEEENS7_6detail26Sm90ImplicitGemmTileTraitsINSA_20SM90_TMA_LOAD_IM2COLENSA_14ComposedLayoutINSA_7SwizzleILi1ELi4ELi3EEENSA_18smem_ptr_flag_bitsILi8EEENSW_INSB_IJNSB_IJNSC_ILi8EEES1C_EEENSB_IJSK_SE_EEENSB_IJSE_NSC_ILi37EEEEEEEEENSB_IJNSB_IJSK_NSC_ILi256EEEEEENSB_IJSE_SY_EEENSB_IJSY_NSC_ILi2048EEEEEEEEEEEEEvEENS15_INSA_23SM90_TMA_LOAD_MULTICASTENS17_IS19_S1B_NSW_INSB_IJNSB_IJS1C_NSC_ILi16EEEEEES1E_S1G_EEENSB_IJS1J_S1K_NSB_IJSY_NSC_ILi4096EEEEEEEEEEEEEvEEEENS_8epilogue10collective6detail29Sm90TmaWarpSpecializedAdapterINS23_15DefaultEpilogueISN_NSB_IJNSB_IJlllEEESE_SY_EEES28_NS22_6thread17LinearCombinationISN_Li1EffLNS29_9ScaleType4KindE0ELNS_15FloatRoundStyleE2ESN_EENS_4gemm15EpilogueDefaultEEEEEvvEEEEvNT_6ParamsE --------------------------
	.section	.nv.info._ZN7cutlass13device_kernelINS_4conv6kernel13ConvUniversalINS1_16ConvProblemShapeILNS1_8OperatorE0ELi2EEENS1_10collective14CollectiveConvINS1_46MainloopSm90TmaGmmaWarpSpecializedImplicitGemmILS5_0ELi37ELi2EN4cute5tupleIJNSA_1CILi2EEENSC_ILi1EEESE_EEENS1_36KernelImplicitTmaWarpSpecializedSm90ELi1EEENSB_IJNSC_ILi64EEENSC_ILi128EEENSB_IJNSC_ILi32EEEEEEEEENS_12float_e4m3_tESN_NSA_8TiledMMAINSA_8MMA_AtomIJNSA_4SM904GMMA31MMA_64x128x32_F32E4M3E4M3_SS_TNILNSR_7ScaleInE1ELST_1EEEEEENSA_6LayoutINSB_IJSE_SE_SE_EEENSB_IJNSC_ILi0EEESY_SY_EEEEENSB_IJNSA_10UnderscoreES11_S11_EEEEENS7_6detail26Sm90ImplicitGemmTileTraitsINSA_20SM90_TMA_LOAD_IM2COLENSA_14ComposedLayoutINSA_7SwizzleILi1ELi4ELi3EEENSA_18smem_ptr_flag_bitsILi8EEENSW_INSB_IJNSB_IJNSC_ILi8EEES1C_EEENSB_IJSK_SE_EEENSB_IJSE_NSC_ILi37EEEEEEEEENSB_IJNSB_IJSK_NSC_ILi256EEEEEENSB_IJSE_SY_EEENSB_IJSY_NSC_ILi2048EEEEEEEEEEEEEvEENS15_INSA_23SM90_TMA_LOAD_MULTICASTENS17_IS19_S1B_NSW_INSB_IJNSB_IJS1C_NSC_ILi16EEEEEES1E_S1G_EEENSB_IJS1J_S1K_NSB_IJSY_NSC_ILi4096EEEEEEEEEEEEEvEEEENS_8epilogue10collective6detail29Sm90TmaWarpSpecializedAdapterINS23_15DefaultEpilogueISN_NSB_IJNSB_IJlllEEESE_SY_EEES28_NS22_6thread17LinearCombinationISN_Li1EffLNS29_9ScaleType4KindE0ELNS_15FloatRoundStyleE2ESN_EENS_4gemm15EpilogueDefaultEEEEEvvEEEEvNT_6ParamsE,"",@"SHT_CUDA_INFO"
	.sectionflags	@""
	.align	4


	//----- nvinfo : EIATTR_CUDA_API_VERSION
	.align		4
        /*0000*/ 	.byte	0x04, 0x37
        /*0002*/ 	.short	(.L_18 - .L_17)
.L_17:
        /*0004*/ 	.word	0x00000082


	//----- nvinfo : EIATTR_KPARAM_INFO
	.align		4
.L_18:
        /*0008*/ 	.byte	0x04, 0x17
        /*000a*/ 	.short	(.L_20 - .L_19)
.L_19:
        /*000c*/ 	.word	0x00000000
        /*0010*/ 	.short	0x0000
        /*0012*/ 	.short	0x0070
        /*0014*/ 	.byte	0x00, 0xf0, 0x01, 0x0e


	//----- nvinfo : EIATTR_SPARSE_MMA_MASK
	.align		4
.L_20:
        /*0018*/ 	.byte	0x03, 0x50
        /*001a*/ 	.short	0x0000


	//----- nvinfo : EIATTR_MAXREG_COUNT
	.align		4
        /*001c*/ 	.byte	0x03, 0x1b
        /*001e*/ 	.short	0x00ff


	//----- nvinfo : EIATTR_NUM_BARRIERS
	.align		4
        /*0020*/ 	.byte	0x02, 0x4c
        /*0022*/ 	.byte	0x01
	.zero		1


	//----- nvinfo : EIATTR_MERCURY_ISA_VERSION
	.align		4
        /*0024*/ 	.byte	0x03, 0x5f
        /*0026*/ 	.short	0x0101


	//----- nvinfo : EIATTR_COOP_GROUP_MASK_REGIDS
	.align		4
        /*0028*/ 	.byte	0x04, 0x29
        /*002a*/ 	.short	(.L_22 - .L_21)


	//   ....[0]....
.L_21:
        /*002c*/ 	.word	0xffffffff


	//   ....[1]....
        /*0030*/ 	.word	0xffffffff


	//   ....[2]....
        /*0034*/ 	.word	0xffffffff


	//   ....[3]....
        /*0038*/ 	.word	0xffffffff


	//----- nvinfo : EIATTR_COOP_GROUP_INSTR_OFFSETS
	.align		4
.L_22:
        /*003c*/ 	.byte	0x04, 0x28
        /*003e*/ 	.short	(.L_24 - .L_23)


	//   ....[0]....
.L_23:
        /*0040*/ 	.word	0x00000070


	//   ....[1]....
        /*0044*/ 	.word	0x00000080


	//   ....[2]....
        /*0048*/ 	.word	0x00000140


	//   ....[3]....
        /*004c*/ 	.word	0x00000af0


	//----- nvinfo : EIATTR_MBARRIER_INSTR_OFFSETS
	.align		4
.L_24:
        /*0050*/ 	.byte	0x04, 0x39
        /*0052*/ 	.short	(.L_26 - .L_25)


	//   ....[0]....
.L_25:
        /*0054*/ 	.word	0x00000310
        /*0058*/ 	.word	0x000000ff
        /*005c*/ 	.word	0x00037800
        /*0060*/ 	.short	0x0100
        /*0062*/ 	.byte	0x08
	.zero		1


	//   ....[1]....
        /*0064*/ 	.word	0x00000320
        /*0068*/ 	.word	0x000000ff
        /*006c*/ 	.word	0x00037928
        /*0070*/ 	.short	0x0100
        /*0072*/ 	.byte	0x08
	.zero		1


	//   ....[2]....
        /*0074*/ 	.word	0x00000330
        /*0078*/ 	.word	0x000000ff
        /*007c*/ 	.word	0x00037808
        /*0080*/ 	.short	0x0100
        /*0082*/ 	.byte	0x08
	.zero		1


	//   ....[3]....
        /*0084*/ 	.word	0x00000340
        /*0088*/ 	.word	0x000000ff
        /*008c*/ 	.word	0x00037930
        /*0090*/ 	.short	0x0100
        /*0092*/ 	.byte	0x08
	.zero		1


	//   ....[4]....
        /*0094*/ 	.word	0x00000350
        /*0098*/ 	.word	0x000000ff
        /*009c*/ 	.word	0x00037810
        /*00a0*/ 	.short	0x0100
        /*00a2*/ 	.byte	0x08
	.zero		1


	//   ....[5]....
        /*00a4*/ 	.word	0x00000360
        /*00a8*/ 	.word	0x000000ff
        /*00ac*/ 	.word	0x00037938
        /*00b0*/ 	.short	0x0100
        /*00b2*/ 	.byte	0x08
	.zero		1


	//   ....[6]....
        /*00b4*/ 	.word	0x00000370
        /*00b8*/ 	.word	0x000000ff
        /*00bc*/ 	.word	0x00037818
        /*00c0*/ 	.short	0x0100
        /*00c2*/ 	.byte	0x08
	.zero		1


	//   ....[7]....
        /*00c4*/ 	.word	0x00000380
        /*00c8*/ 	.word	0x000000ff
        /*00cc*/ 	.word	0x00037940
        /*00d0*/ 	.short	0x0100
        /*00d2*/ 	.byte	0x08
	.zero		1


	//   ....[8]....
        /*00d4*/ 	.word	0x00000390
        /*00d8*/ 	.word	0x000000ff
        /*00dc*/ 	.word	0x00037820
        /*00e0*/ 	.short	0x0100
        /*00e2*/ 	.byte	0x08
	.zero		1


	//   ....[9]....
        /*00e4*/ 	.word	0x000003a0
        /*00e8*/ 	.word	0x000000ff
        /*00ec*/ 	.word	0x00037948
        /*00f0*/ 	.short	0x0100
        /*00f2*/ 	.byte	0x08
	.zero		1


	//   ....[10]....
        /*00f4*/ 	.word	0x000003b0
        /*00f8*/ 	.word	0x000000ff
        /*00fc*/ 	.word	0x00037828
        /*0100*/ 	.short	0x0100
        /*0102*/ 	.byte	0x08
	.zero		1


	//   ....[11]....
        /*0104*/ 	.word	0x000003c0
        /*0108*/ 	.word	0x000000ff
        /*010c*/ 	.word	0x00037950
        /*0110*/ 	.short	0x0100
        /*0112*/ 	.byte	0x08
	.zero		1


	//   ....[12]....
        /*0114*/ 	.word	0x000003d0
        /*0118*/ 	.word	0x000000ff
        /*011c*/ 	.word	0x00037830
        /*0120*/ 	.short	0x0100
        /*0122*/ 	.byte	0x08
	.zero		1


	//   ....[13]....
        /*0124*/ 	.word	0x000003e0
        /*0128*/ 	.word	0x000000ff
        /*012c*/ 	.word	0x00037958
        /*0130*/ 	.short	0x0100
        /*0132*/ 	.byte	0x08
	.zero		1


	//   ....[14]....
        /*0134*/ 	.word	0x000003f0
        /*0138*/ 	.word	0x000000ff
        /*013c*/ 	.word	0x00037838
        /*0140*/ 	.short	0x0100
        /*0142*/ 	.byte	0x08
	.zero		1


	//   ....[15]....
        /*0144*/ 	.word	0x00000400
        /*0148*/ 	.word	0x000000ff
        /*014c*/ 	.word	0x00037960
        /*0150*/ 	.short	0x0100
        /*0152*/ 	.byte	0x08
	.zero		1


	//   ....[16]....
        /*0154*/ 	.word	0x00000410
        /*0158*/ 	.word	0x000000ff
        /*015c*/ 	.word	0x00037840
        /*0160*/ 	.short	0x0100
        /*0162*/ 	.byte	0x08
	.zero		1


	//   ....[17]....
        /*0164*/ 	.word	0x00000420
        /*0168*/ 	.word	0x000000ff
        /*016c*/ 	.word	0x00037968
        /*0170*/ 	.short	0x0100
        /*0172*/ 	.byte	0x08
	.zero		1


	//   ....[18]....
        /*0174*/ 	.word	0x00000430
        /*0178*/ 	.word	0x000000ff
        /*017c*/ 	.word	0x00037848
        /*0180*/ 	.short	0x0100
        /*0182*/ 	.byte	0x08
	.zero		1


	//   ....[19]....
        /*0184*/ 	.word	0x00000440
        /*0188*/ 	.word	0x000000ff
        /*018c*/ 	.word	0x00037970
        /*0190*/ 	.short	0x0100
        /*0192*/ 	.byte	0x08
	.zero		1


	//   ....[20]....
        /*0194*/ 	.word	0x00000450
        /*0198*/ 	.word	0x000000ff
        /*019c*/ 	.word	0x00037850
        /*01a0*/ 	.short	0x0100
        /*01a2*/ 	.byte	0x08
	.zero		1


	//   ....[21]....
        /*01a4*/ 	.word	0x00000460
        /*01a8*/ 	.word	0x000000ff
        /*01ac*/ 	.word	0x00037978
        /*01b0*/ 	.short	0x0100
        /*01b2*/ 	.byte	0x08
	.zero		1


	//   ....[22]....
        /*01b4*/ 	.word	0x00000470
        /*01b8*/ 	.word	0x000000ff
        /*01bc*/ 	.word	0x00037858
        /*01c0*/ 	.short	0x0100
        /*01c2*/ 	.byte	0x08
	.zero		1


	//   ....[23]....
        /*01c4*/ 	.word	0x00000480
        /*01c8*/ 	.word	0x000000ff
        /*01cc*/ 	.word	0x00037980
        /*01d0*/ 	.short	0x0100
        /*01d2*/ 	.byte	0x08
	.zero		1


	//   ....[24]....
        /*01d4*/ 	.word	0x00000490
        /*01d8*/ 	.word	0x000000ff
        /*01dc*/ 	.word	0x00037860
        /*01e0*/ 	.short	0x0100
        /*01e2*/ 	.byte	0x08
	.zero		1


	//   ....[25]....
        /*01e4*/ 	.word	0x000004a0
        /*01e8*/ 	.word	0x000000ff
        /*01ec*/ 	.word	0x00037988
        /*01f0*/ 	.short	0x0100
        /*01f2*/ 	.byte	0x08
	.zero		1


	//   ....[26]....
        /*01f4*/ 	.word	0x000004b0
        /*01f8*/ 	.word	0x000000ff
        /*01fc*/ 	.word	0x00037868
        /*0200*/ 	.short	0x0100
        /*0202*/ 	.byte	0x08
	.zero		1


	//   ....[27]....
        /*0204*/ 	.word	0x000004c0
        /*0208*/ 	.word	0x000000ff
        /*020c*/ 	.word	0x00037990
        /*0210*/ 	.short	0x0100
        /*0212*/ 	.byte	0x08
	.zero		1


	//   ....[28]....
        /*0214*/ 	.word	0x000004d0
        /*0218*/ 	.word	0x000000ff
        /*021c*/ 	.word	0x00037870
        /*0220*/ 	.short	0x0100
        /*0222*/ 	.byte	0x08
	.zero		1


	//   ....[29]....
        /*0224*/ 	.word	0x000004e0
        /*0228*/ 	.word	0x000000ff
        /*022c*/ 	.word	0x00037998
        /*0230*/ 	.short	0x0100
        /*0232*/ 	.byte	0x08
	.zero		1


	//   ....[30]....
        /*0234*/ 	.word	0x000004f0
        /*0238*/ 	.word	0x000000ff
        /*023c*/ 	.word	0x00037878
        /*0240*/ 	.short	0x0100
        /*0242*/ 	.byte	0x08
	.zero		1


	//   ....[31]....
        /*0244*/ 	.word	0x00000500
        /*0248*/ 	.word	0x000000ff
        /*024c*/ 	.word	0x000379a0
        /*0250*/ 	.short	0x0100
        /*0252*/ 	.byte	0x08
	.zero		1


	//   ....[32]....
        /*0254*/ 	.word	0x00000510
        /*0258*/ 	.word	0x000000ff
        /*025c*/ 	.word	0x00037880
        /*0260*/ 	.short	0x0100
        /*0262*/ 	.byte	0x08
	.zero		1


	//   ....[33]....
        /*0264*/ 	.word	0x00000520
        /*0268*/ 	.word	0x000000ff
        /*026c*/ 	.word	0x000379a8
        /*0270*/ 	.short	0x0100
        /*0272*/ 	.byte	0x08
	.zero		1


	//   ....[34]....
        /*0274*/ 	.word	0x00000530
        /*0278*/ 	.word	0x000000ff
        /*027c*/ 	.word	0x00037888
        /*0280*/ 	.short	0x0100
        /*0282*/ 	.byte	0x08
	.zero		1


	//   ....[35]....
        /*0284*/ 	.word	0x00000540
        /*0288*/ 	.word	0x000000ff
        /*028c*/ 	.word	0x000379b0
        /*0290*/ 	.short	0x0100
        /*0292*/ 	.byte	0x08
	.zero		1


	//   ....[36]....
        /*0294*/ 	.word	0x00000550
        /*0298*/ 	.word	0x000000ff
        /*029c*/ 	.word	0x00037890
        /*02a0*/ 	.short	0x0100
        /*02a2*/ 	.byte	0x08
	.zero		1


	//   ....[37]....
        /*02a4*/ 	.word	0x00000560
        /*02a8*/ 	.word	0x000000ff
        /*02ac*/ 	.word	0x000379b8
        /*02b0*/ 	.short	0x0100
        /*02b2*/ 	.byte	0x08
	.zero		1


	//   ....[38]....
        /*02b4*/ 	.word	0x00000570
        /*02b8*/ 	.word	0x000000ff
        /*02bc*/ 	.word	0x00037898
        /*02c0*/ 	.short	0x0100
        /*02c2*/ 	.byte	0x08
	.zero		1


	//   ....[39]....
        /*02c4*/ 	.word	0x00000580
        /*02c8*/ 	.word	0x000000ff
        /*02cc*/ 	.word	0x000379c0
        /*02d0*/ 	.short	0x0100
        /*02d2*/ 	.byte	0x08
	.zero		1


	//   ....[40]....
        /*02d4*/ 	.word	0x00000590
        /*02d8*/ 	.word	0x000000ff
        /*02dc*/ 	.word	0x000378a0
        /*02e0*/ 	.short	0x0100
        /*02e2*/ 	.byte	0x08
	.zero		1


	//   ....[41]....
        /*02e4*/ 	.word	0x000005a0
        /*02e8*/ 	.word	0x000000ff
        /*02ec*/ 	.word	0x000379c8
        /*02f0*/ 	.short	0x0100
        /*02f2*/ 	.byte	0x08
	.zero		1


	//   ....[42]....
        /*02f4*/ 	.word	0x000005b0
        /*02f8*/ 	.word	0x000000ff
        /*02fc*/ 	.word	0x000378a8
        /*0300*/ 	.short	0x0100
        /*0302*/ 	.byte	0x08
	.zero		1


	//   ....[43]....
        /*0304*/ 	.word	0x000005c0
        /*0308*/ 	.word	0x000000ff
        /*030c*/ 	.word	0x000379d0
        /*0310*/ 	.short	0x0100
        /*0312*/ 	.byte	0x08
	.zero		1


	//   ....[44]....
        /*0314*/ 	.word	0x000005d0
        /*0318*/ 	.word	0x000000ff
        /*031c*/ 	.word	0x000378b0
        /*0320*/ 	.short	0x0100
        /*0322*/ 	.byte	0x08
	.zero		1


	//   ....[45]....
        /*0324*/ 	.word	0x000005e0
        /*0328*/ 	.word	0x000000ff
        /*032c*/ 	.word	0x000379d8
        /*0330*/ 	.short	0x0100
        /*0332*/ 	.byte	0x08
	.zero		1


	//   ....[46]....
        /*0334*/ 	.word	0x000005f0
        /*0338*/ 	.word	0x000000ff
        /*033c*/ 	.word	0x000378b8
        /*0340*/ 	.short	0x0100
        /*0342*/ 	.byte	0x08
	.zero		1


	//   ....[47]....
        /*0344*/ 	.word	0x00000600
        /*0348*/ 	.word	0x000000ff
        /*034c*/ 	.word	0x000379e0
        /*0350*/ 	.short	0x0100
        /*0352*/ 	.byte	0x08
	.zero		1


	//   ....[48]....
        /*0354*/ 	.word	0x00000610
        /*0358*/ 	.word	0x000000ff
        /*035c*/ 	.word	0x000378c0
        /*0360*/ 	.short	0x0100
        /*0362*/ 	.byte	0x08
	.zero		1


	//   ....[49]....
        /*0364*/ 	.word	0x00000620
        /*0368*/ 	.word	0x000000ff
        /*036c*/ 	.word	0x000379e8
        /*0370*/ 	.short	0x0100
        /*0372*/ 	.byte	0x08
	.zero		1


	//   ....[50]....
        /*0374*/ 	.word	0x00000630
        /*0378*/ 	.word	0x000000ff
        /*037c*/ 	.word	0x000378c8
        /*0380*/ 	.short	0x0100
        /*0382*/ 	.byte	0x08
	.zero		1


	//   ....[51]....
        /*0384*/ 	.word	0x00000640
        /*0388*/ 	.word	0x000000ff
        /*038c*/ 	.word	0x000379f0
        /*0390*/ 	.short	0x0100
        /*0392*/ 	.byte	0x08
	.zero		1


	//   ....[52]....
        /*0394*/ 	.word	0x00000650
        /*0398*/ 	.word	0x000000ff
        /*039c*/ 	.word	0x000378d0
        /*03a0*/ 	.short	0x0100
        /*03a2*/ 	.byte	0x08
	.zero		1


	//   ....[53]....
        /*03a4*/ 	.word	0x00000660
        /*03a8*/ 	.word	0x000000ff
        /*03ac*/ 	.word	0x000379f8
        /*03b0*/ 	.short	0x0100
        /*03b2*/ 	.byte	0x08
	.zero		1


	//   ....[54]....
        /*03b4*/ 	.word	0x00000670
        /*03b8*/ 	.word	0x000000ff
        /*03bc*/ 	.word	0x000378d8
        /*03c0*/ 	.short	0x0100
        /*03c2*/ 	.byte	0x08
	.zero		1


	//   ....[55]....
        /*03c4*/ 	.word	0x00000680
        /*03c8*/ 	.word	0x000000ff
        /*03cc*/ 	.word	0x00037a00
        /*03d0*/ 	.short	0x0100
        /*03d2*/ 	.byte	0x08
	.zero		1


	//   ....[56]....
        /*03d4*/ 	.word	0x00000690
        /*03d8*/ 	.word	0x000000ff
        /*03dc*/ 	.word	0x000378e0
        /*03e0*/ 	.short	0x0100
        /*03e2*/ 	.byte	0x08
	.zero		1


	//   ....[57]....
        /*03e4*/ 	.word	0x000006a0
        /*03e8*/ 	.word	0x000000ff
        /*03ec*/ 	.word	0x00037a08
        /*03f0*/ 	.short	0x0100
        /*03f2*/ 	.byte	0x08
	.zero		1


	//   ....[58]....
        /*03f4*/ 	.word	0x000006b0
        /*03f8*/ 	.word	0x000000ff
        /*03fc*/ 	.word	0x000378e8
        /*0400*/ 	.short	0x0100
        /*0402*/ 	.byte	0x08
	.zero		1


	//   ....[59]....
        /*0404*/ 	.word	0x000006c0
        /*0408*/ 	.word	0x000000ff
        /*040c*/ 	.word	0x00037a10
        /*0410*/ 	.short	0x0100
        /*0412*/ 	.byte	0x08
	.zero		1


	//   ....[60]....
        /*0414*/ 	.word	0x000006d0
        /*0418*/ 	.word	0x000000ff
        /*041c*/ 	.word	0x000378f0
        /*0420*/ 	.short	0x0100
        /*0422*/ 	.byte	0x08
	.zero		1


	//   ....[61]....
        /*0424*/ 	.word	0x000006e0
        /*0428*/ 	.word	0x000000ff
        /*042c*/ 	.word	0x00037a18
        /*0430*/ 	.short	0x0100
        /*0432*/ 	.byte	0x08
	.zero		1


	//   ....[62]....
        /*0434*/ 	.word	0x000006f0
        /*0438*/ 	.word	0x000000ff
        /*043c*/ 	.word	0x000378f8
        /*0440*/ 	.short	0x0100
        /*0442*/ 	.byte	0x08
	.zero		1


	//   ....[63]....
        /*0444*/ 	.word	0x00000700
        /*0448*/ 	.word	0x000000ff
        /*044c*/ 	.word	0x00037a20
        /*0450*/ 	.short	0x0100
        /*0452*/ 	.byte	0x08
	.zero		1


	//   ....[64]....
        /*0454*/ 	.word	0x00000710
        /*0458*/ 	.word	0x000000ff
        /*045c*/ 	.word	0x00037900
        /*0460*/ 	.short	0x0100
        /*0462*/ 	.byte	0x08
	.zero		1


	//   ....[65]....
        /*0464*/ 	.word	0x00000720
        /*0468*/ 	.word	0x000000ff
        /*046c*/ 	.word	0x00037a28
        /*0470*/ 	.short	0x0100
        /*0472*/ 	.byte	0x08
	.zero		1


	//   ....[66]....
        /*0474*/ 	.word	0x00000730
        /*0478*/ 	.word	0x000000ff
        /*047c*/ 	.word	0x00037908
        /*0480*/ 	.short	0x0100
        /*0482*/ 	.byte	0x08
	.zero		1


	//   ....[67]....
        /*0484*/ 	.word	0x00000740
        /*0488*/ 	.word	0x000000ff
        /*048c*/ 	.word	0x00037a30
        /*0490*/ 	.short	0x0100
        /*0492*/ 	.byte	0x08
	.zero		1


	//   ....[68]....
        /*0494*/ 	.word	0x00000750
        /*0498*/ 	.word	0x000000ff
        /*049c*/ 	.word	0x00037910
        /*04a0*/ 	.short	0x0100
        /*04a2*/ 	.byte	0x08
	.zero		1


	//   ....[69]....
        /*04a4*/ 	.word	0x00000760
        /*04a8*/ 	.word	0x000000ff
        /*04ac*/ 	.word	0x00037a38
        /*04b0*/ 	.short	0x0100
        /*04b2*/ 	.byte	0x08
	.zero		1


	//   ....[70]....
        /*04b4*/ 	.word	0x00000770
        /*04b8*/ 	.word	0x000000ff
        /*04bc*/ 	.word	0x00037918
        /*04c0*/ 	.short	0x0100
        /*04c2*/ 	.byte	0x08
	.zero		1


	//   ....[71]....
        /*04c4*/ 	.word	0x00000780
        /*04c8*/ 	.word	0x000000ff
        /*04cc*/ 	.word	0x00037a40
        /*04d0*/ 	.short	0x0100
        /*04d2*/ 	.byte	0x08
	.zero		1


	//   ....[72]....
        /*04d4*/ 	.word	0x00000790
        /*04d8*/ 	.word	0x000000ff
        /*04dc*/ 	.word	0x00037920
        /*04e0*/ 	.short	0x0100
        /*04e2*/ 	.byte	0x08
	.zero		1


	//   ....[73]....
        /*04e4*/ 	.word	0x000007a0
        /*04e8*/ 	.word	0x000000ff
        /*04ec*/ 	.word	0x00037a48
        /*04f0*/ 	.short	0x0100
        /*04f2*/ 	.byte	0x08
	.zero		1


	//   ....[74]....
        /*04f4*/ 	.word	0x00001140
        /*04f8*/ 	.word	0x00000008
        /*04fc*/ 	.word	0x00037800
        /*0500*/ 	.short	0x010a
        /*0502*/ 	.byte	0x3f
	.zero		1


	//   ....[75]....
        /*0504*/ 	.word	0x000013d0
        /*0508*/ 	.word	0x0000000b
        /*050c*/ 	.word	0x00037800
        /*0510*/ 	.short	0x010a
        /*0512*/ 	.byte	0x3f
	.zero		1


	//   ....[76]....
        /*0514*/ 	.word	0x000014e0
        /*0518*/ 	.word	0x0000000b
        /*051c*/ 	.word	0x00000000
        /*0520*/ 	.short	0x0101
        /*0522*/ 	.byte	0x3f
	.zero		1


	//   ....[77]....
        /*0524*/ 	.word	0x00001740
        /*0528*/ 	.word	0x00000003
        /*052c*/ 	.word	0x00000000
        /*0530*/ 	.short	0x0101
        /*0532*/ 	.byte	0x3f
	.zero		1


	//   ....[78]....
        /*0534*/ 	.word	0x00006170
        /*0538*/ 	.word	0x0000000e
        /*053c*/ 	.word	0x00037928
        /*0540*/ 	.short	0x010a
        /*0542*/ 	.byte	0x3f
	.zero		1


	//   ....[79]....
        /*0544*/ 	.word	0x00006880
        /*0548*/ 	.word	0x00000002
        /*054c*/ 	.word	0x00000000
        /*0550*/ 	.short	0x010a
        /*0552*/ 	.byte	0x3f
	.zero		1


	//   ....[80]....
        /*0554*/ 	.word	0x00006930
        /*0558*/ 	.word	0x00000002
        /*055c*/ 	.word	0x00000000
        /*0560*/ 	.short	0x010a
        /*0562*/ 	.byte	0x3f
	.zero		1


	//   ....[81]....
        /*0564*/ 	.word	0x000069e0
        /*0568*/ 	.word	0x00000002
        /*056c*/ 	.word	0x00000000
        /*0570*/ 	.short	0x010a
        /*0572*/ 	.byte	0x3f
	.zero		1


	//   ....[82]....
        /*0574*/ 	.word	0x00006a90
        /*0578*/ 	.word	0x00000002
        /*057c*/ 	.word	0x00000000
        /*0580*/ 	.short	0x010a
        /*0582*/ 	.byte	0x3f
	.zero		1


	//   ....[83]....
        /*0584*/ 	.word	0x00006b40
        /*0588*/ 	.word	0x00000002
        /*058c*/ 	.word	0x00000000
        /*0590*/ 	.short	0x010a
        /*0592*/ 	.byte	0x3f
	.zero		1


	//   ....[84]....
        /*0594*/ 	.word	0x00006bf0
        /*0598*/ 	.word	0x00000002
        /*059c*/ 	.word	0x00000000
        /*05a0*/ 	.short	0x010a
        /*05a2*/ 	.byte	0x3f
	.zero		1


	//   ....[85]....
        /*05a4*/ 	.word	0x00006ca0
        /*05a8*/ 	.word	0x00000002
        /*05ac*/ 	.word	0x00000000
        /*05b0*/ 	.short	0x010a
        /*05b2*/ 	.byte	0x3f
	.zero		1


	//   ....[86]....
        /*05b4*/ 	.word	0x00006d50
        /*05b8*/ 	.word	0x00000002
        /*05bc*/ 	.word	0x00000000
        /*05c0*/ 	.short	0x010a
        /*05c2*/ 	.byte	0x3f
	.zero		1


	//   ....[87]....
        /*05c4*/ 	.word	0x00006e00
        /*05c8*/ 	.word	0x00000002
        /*05cc*/ 	.word	0x00000000
        /*05d0*/ 	.short	0x010a
        /*05d2*/ 	.byte	0x3f
	.zero		1


	//   ....[88]....
        /*05d4*/ 	.word	0x00006eb0
        /*05d8*/ 	.word	0x00000002
        /*05dc*/ 	.word	0x00000000
        /*05e0*/ 	.short	0x010a
        /*05e2*/ 	.byte	0x3f
	.zero		1


	//   ....[89]....
        /*05e4*/ 	.word	0x00006f60
        /*05e8*/ 	.word	0x00000002
        /*05ec*/ 	.word	0x00000000
        /*05f0*/ 	.short	0x010a
        /*05f2*/ 	.byte	0x3f
	.zero		1


	//   ....[90]....
        /*05f4*/ 	.word	0x00007010
        /*05f8*/ 	.word	0x00000002
        /*05fc*/ 	.word	0x00000000
        /*0600*/ 	.short	0x010a
        /*0602*/ 	.byte	0x3f
	.zero		1


	//   ....[91]....
        /*0604*/ 	.word	0x000070c0
        /*0608*/ 	.word	0x00000002
        /*060c*/ 	.word	0x00000000
        /*0610*/ 	.short	0x010a
        /*0612*/ 	.byte	0x3f
	.zero		1


	//   ....[92]....
        /*0614*/ 	.word	0x00007170
        /*0618*/ 	.word	0x00000002
        /*061c*/ 	.word	0x00000000
        /*0620*/ 	.short	0x010a
        /*0622*/ 	.byte	0x3f
	.zero		1


	//   ....[93]....
        /*0624*/ 	.word	0x00007220
        /*0628*/ 	.word	0x00000002
        /*062c*/ 	.word	0x00000000
        /*0630*/ 	.short	0x010a
        /*0632*/ 	.byte	0x3f
	.zero		1


	//   ....[94]....
        /*0634*/ 	.word	0x000072d0
        /*0638*/ 	.word	0x00000002
        /*063c*/ 	.word	0x00000000
        /*0640*/ 	.short	0x010a
        /*0642*/ 	.byte	0x3f
	.zero		1


	//   ....[95]....
        /*0644*/ 	.word	0x00007380
        /*0648*/ 	.word	0x00000002
        /*064c*/ 	.word	0x00000000
        /*0650*/ 	.short	0x010a
        /*0652*/ 	.byte	0x3f
	.zero		1


	//   ....[96]....
        /*0654*/ 	.word	0x00007430
        /*0658*/ 	.word	0x00000002
        /*065c*/ 	.word	0x00000000
        /*0660*/ 	.short	0x010a
        /*0662*/ 	.byte	0x3f
	.zero		1


	//   ....[97]....
        /*0664*/ 	.word	0x000074e0
        /*0668*/ 	.word	0x00000002
        /*066c*/ 	.word	0x00000000
        /*0670*/ 	.short	0x010a
        /*0672*/ 	.byte	0x3f
	.zero		1


	//   ....[98]....
        /*0674*/ 	.word	0x00007590
        /*0678*/ 	.word	0x00000002
        /*067c*/ 	.word	0x00000000
        /*0680*/ 	.short	0x010a
        /*0682*/ 	.byte	0x3f
	.zero		1


	//   ....[99]....
        /*0684*/ 	.word	0x00007640
        /*0688*/ 	.word	0x00000002
        /*068c*/ 	.word	0x00000000
        /*0690*/ 	.short	0x010a
        /*0692*/ 	.byte	0x3f
	.zero		1


	//   ....[100]....
        /*0694*/ 	.word	0x000076f0
        /*0698*/ 	.word	0x00000002
        /*069c*/ 	.word	0x00000000
        /*06a0*/ 	.short	0x010a
        /*06a2*/ 	.byte	0x3f
	.zero		1


	//   ....[101]....
        /*06a4*/ 	.word	0x000077a0
        /*06a8*/ 	.word	0x00000002
        /*06ac*/ 	.word	0x00000000
        /*06b0*/ 	.short	0x010a
        /*06b2*/ 	.byte	0x3f
	.zero		1


	//   ....[102]....
        /*06b4*/ 	.word	0x00007850
        /*06b8*/ 	.word	0x00000002
        /*06bc*/ 	.word	0x00000000
        /*06c0*/ 	.short	0x010a
        /*06c2*/ 	.byte	0x3f
	.zero		1


	//   ....[103]....
        /*06c4*/ 	.word	0x00007900
        /*06c8*/ 	.word	0x00000002
        /*06cc*/ 	.word	0x00000000
        /*06d0*/ 	.short	0x010a
        /*06d2*/ 	.byte	0x3f
	.zero		1


	//   ....[104]....
        /*06d4*/ 	.word	0x000079b0
        /*06d8*/ 	.word	0x00000002
        /*06dc*/ 	.word	0x00000000
        /*06e0*/ 	.short	0x010a
        /*06e2*/ 	.byte	0x3f
	.zero		1


	//   ....[105]....
        /*06e4*/ 	.word	0x00007a60
        /*06e8*/ 	.word	0x00000002
        /*06ec*/ 	.word	0x00000000
        /*06f0*/ 	.short	0x010a
        /*06f2*/ 	.byte	0x3f
	.zero		1


	//   ....[106]....
        /*06f4*/ 	.word	0x00007b10
        /*06f8*/ 	.word	0x00000002
        /*06fc*/ 	.word	0x00000000
        /*0700*/ 	.short	0x010a
        /*0702*/ 	.byte	0x3f
	.zero		1


	//   ....[107]....
        /*0704*/ 	.word	0x00007bc0
        /*0708*/ 	.word	0x00000002
        /*070c*/ 	.word	0x00000000
        /*0710*/ 	.short	0x010a
        /*0712*/ 	.byte	0x3f
	.zero		1


	//   ....[108]....
        /*0714*/ 	.word	0x00007c70
        /*0718*/ 	.word	0x00000002
        /*071c*/ 	.word	0x00000000
        /*0720*/ 	.short	0x010a
        /*0722*/ 	.byte	0x3f
	.zero		1


	//   ....[109]....
        /*0724*/ 	.word	0x00007d20
        /*0728*/ 	.word	0x00000002
        /*072c*/ 	.word	0x00000000
        /*0730*/ 	.short	0x010a
        /*0732*/ 	.byte	0x3f
	.zero		1


	//   ....[110]....
        /*0734*/ 	.word	0x00007dd0
        /*0738*/ 	.word	0x00000002
        /*073c*/ 	.word	0x00000000
        /*0740*/ 	.short	0x010a
        /*0742*/ 	.byte	0x3f
	.zero		1


	//   ....[111]....
        /*0744*/ 	.word	0x00007e80
        /*0748*/ 	.word	0x00000002
        /*074c*/ 	.word	0x00000000
        /*0750*/ 	.short	0x010a
        /*0752*/ 	.byte	0x3f
	.zero		1


	//   ....[112]....
        /*0754*/ 	.word	0x00007f30
        /*0758*/ 	.word	0x00000002
        /*075c*/ 	.word	0x00000000
        /*0760*/ 	.short	0x010a
        /*0762*/ 	.byte	0x3f
	.zero		1


	//   ....[113]....
        /*0764*/ 	.word	0x00007fe0
        /*0768*/ 	.word	0x00000002
        /*076c*/ 	.word	0x00000000
        /*0770*/ 	.short	0x010a
        /*0772*/ 	.byte	0x3f
	.zero		1


	//   ....[114]....
        /*0774*/ 	.word	0x00008090
        /*0778*/ 	.word	0x00000002
        /*077c*/ 	.word	0x00000000
        /*0780*/ 	.short	0x010a
        /*0782*/ 	.byte	0x3f
	.zero		1


	//   ....[115]....
        /*0784*/ 	.word	0x00008140
        /*0788*/ 	.word	0x00000005
        /*078c*/ 	.word	0x00000000
        /*0790*/ 	.short	0x010a
        /*0792*/ 	.byte	0x3f
	.zero		1


	//----- nvinfo : EIATTR_NUM_MBARRIERS
	.align		4
.L_26:
        /*0794*/ 	.byte	0x03, 0x38
        /*0796*/ 	.short	0x004a


	//----- nvinfo : EIATTR_EXIT_INSTR_OFFSETS
	.align		4
        /*0798*/ 	.byte	0x04, 0x1c
        /*079a*/ 	.short	(.L_28 - .L_27)


	//   ....[0]....
.L_27:
        /*079c*/ 	.word	0x00000e70


	//   ....[1]....
        /*07a0*/ 	.word	0x00001890


	//   ....[2]....
        /*07a4*/ 	.word	0x00004ef0


	//   ....[3]....
        /*07a8*/ 	.word	0x00004f10


	//   ....[4]....
        /*07ac*/ 	.word	0x00005f30


	//   ....[5]....
        /*07b0*/ 	.word	0x00005f50


	//   ....[6]....
        /*07b4*/ 	.word	0x00005f70


	//   ....[7]....
        /*07b8*/ 	.word	0x00006780


	//   ....[8]....
        /*07bc*/ 	.word	0x00008170


	//----- nvinfo : EIATTR_MAX_THREADS
	.align		4
.L_28:
        /*07c0*/ 	.byte	0x04, 0x05
        /*07c2*/ 	.short	(.L_30 - .L_29)
.L_29:
        /*07c4*/ 	.word	0x00000100
        /*07c8*/ 	.word	0x00000001
        /*07cc*/ 	.word	0x00000001


	//----- nvinfo : EIATTR_CRS_STACK_SIZE
	.align		4
.L_30:
        /*07d0*/ 	.byte	0x04, 0x1e
        /*07d2*/ 	.short	(.L_32 - .L_31)
.L_31:
        /*07d4*/ 	.word	0x00000000


	//----- nvinfo : EIATTR_CBANK_PARAM_SIZE
	.align		4
.L_32:
        /*07d8*/ 	.byte	0x03, 0x19
        /*07da*/ 	.short	0x03f0


	//----- nvinfo : EIATTR_PARAM_CBANK
	.align		4
        /*07dc*/ 	.byte	0x04, 0x0a
        /*07de*/ 	.short	(.L_34 - .L_33)
	.align		4
.L_33:
        /*07e0*/ 	.word	index@(.nv.constant0._ZN7cutlass13device_kernelINS_4conv6kernel13ConvUniversalINS1_16ConvProblemShapeILNS1_8OperatorE0ELi2EEENS1_10collective14CollectiveConvINS1_46MainloopSm90TmaGmmaWarpSpecializedImplicitGemmILS5_0ELi37ELi2EN4cute5tupleIJNSA_1CILi2EEENSC_ILi1EEESE_EEENS1_36KernelImplicitTmaWarpSpecializedSm90ELi1EEENSB_IJNSC_ILi64EEENSC_ILi128EEENSB_IJNSC_ILi32EEEEEEEEENS_12float_e4m3_tESN_NSA_8TiledMMAINSA_8MMA_AtomIJNSA_4SM904GMMA31MMA_64x128x32_F32E4M3E4M3_SS_TNILNSR_7ScaleInE1ELST_1EEEEEENSA_6LayoutINSB_IJSE_SE_SE_EEENSB_IJNSC_ILi0EEESY_SY_EEEEENSB_IJNSA_10UnderscoreES11_S11_EEEEENS7_6detail26Sm90ImplicitGemmTileTraitsINSA_20SM90_TMA_LOAD_IM2COLENSA_14ComposedLayoutINSA_7SwizzleILi1ELi4ELi3EEENSA_18smem_ptr_flag_bitsILi8EEENSW_INSB_IJNSB_IJNSC_ILi8EEES1C_EEENSB_IJSK_SE_EEENSB_IJSE_NSC_ILi37EEEEEEEEENSB_IJNSB_IJSK_NSC_ILi256EEEEEENSB_IJSE_SY_EEENSB_IJSY_NSC_ILi2048EEEEEEEEEEEEEvEENS15_INSA_23SM90_TMA_LOAD_MULTICASTENS17_IS19_S1B_NSW_INSB_IJNSB_IJS1C_NSC_ILi16EEEEEES1E_S1G_EEENSB_IJS1J_S1K_NSB_IJSY_NSC_ILi4096EEEEEEEEEEEEEvEEEENS_8epilogue10collective6detail29Sm90TmaWarpSpecializedAdapterINS23_15DefaultEpilogueISN_NSB_IJNSB_IJlllEEESE_SY_EEES28_NS22_6thread17LinearCombinationISN_Li1EffLNS29_9ScaleType4KindE0ELNS_15FloatRoundStyleE2ESN_EENS_4gemm15EpilogueDefaultEEEEEvvEEEEvNT_6ParamsE)
        /*07e4*/ 	.short	0x0210
        /*07e6*/ 	.short	0x03f0


	//----- nvinfo : EIATTR_SW_WAR
	.align		4
.L_34:
        /*07e8*/ 	.byte	0x04, 0x36
        /*07ea*/ 	.short	(.L_36 - .L_35)
.L_35:
        /*07ec*/ 	.word	0x00000008
.L_36:


//--------------------- .nv.callgraph             --------------------------
	.section	.nv.callgraph,"",@"SHT_CUDA_CALLGRAPH"
	.align	4
	.sectionentsize	8
	.align		4
        /*0000*/ 	.word	0x00000000
	.align		4
        /*0004*/ 	.word	0xffffffff
	.align		4
        /*0008*/ 	.word	0x00000000
	.align		4
        /*000c*/ 	.word	0xfffffffe
	.align		4
        /*0010*/ 	.word	0x00000000
	.align		4
        /*0014*/ 	.word	0xfffffffd
	.align		4
        /*0018*/ 	.word	0x00000000
	.align		4
        /*001c*/ 	.word	0xfffffffc


//--------------------- .nv.constant4             --------------------------
	.section	.nv.constant4,"a",@progbits
	.align	8
	.align		8
.nv.constant4:
        /*0000*/ 	.dword	_ZN39_INTERNAL_14a769cb_4_k_cu_1ca93179_33994cuda3std3__45__cpo5beginE
	.align		8
        /*0008*/ 	.dword	_ZN39_INTERNAL_14a769cb_4_k_cu_1ca93179_33994cuda3std3__45__cpo3endE
	.align		8
        /*0010*/ 	.dword	_ZN39_INTERNAL_14a769cb_4_k_cu_1ca93179_33994cuda3std3__45__cpo6cbeginE
	.align		8
        /*0018*/ 	.dword	_ZN39_INTERNAL_14a769cb_4_k_cu_1ca93179_33994cuda3std3__45__cpo4cendE
	.align		8
        /*0020*/ 	.dword	_ZN39_INTERNAL_14a769cb_4_k_cu_1ca93179_33994cuda3std3__441_GLOBAL__N__14a769cb_4_k_cu_1ca93179_33996ignoreE
	.align		8
        /*0028*/ 	.dword	_ZN39_INTERNAL_14a769cb_4_k_cu_1ca93179_33994cuda3std3__419piecewise_constructE
	.align		8
        /*0030*/ 	.dword	_ZN39_INTERNAL_14a769cb_4_k_cu_1ca93179_33994cuda3std3__48in_placeE
	.align		8
        /*0038*/ 	.dword	_ZN39_INTERNAL_14a769cb_4_k_cu_1ca93179_33994cuda3std6ranges3__45__cpo4swapE
	.align		8
        /*0040*/ 	.dword	_ZN39_INTERNAL_14a769cb_4_k_cu_1ca93179_33994cuda3std6ranges3__45__cpo9iter_moveE
	.align		8
        /*0048*/ 	.dword	_ZN39_INTERNAL_14a769cb_4_k_cu_1ca93179_33994cute7productE
	.align		8
        /*0050*/ 	.dword	_ZN39_INTERNAL_14a769cb_4_k_cu_1ca93179_33994cute1_E


//--------------------- .text._ZN7cutlass13device_kernelINS_4conv6kernel13ConvUniversalINS1_16ConvProblemShapeILNS1_8OperatorE0ELi2EEENS1_10collective14CollectiveConvINS1_46MainloopSm90TmaGmmaWarpSpecializedImplicitGemmILS5_0ELi37ELi2EN4cute5tupleIJNSA_1CILi2EEENSC_ILi1EEESE_EEENS1_36KernelImplicitTmaWarpSpecializedSm90ELi1EEENSB_IJNSC_ILi64EEENSC_ILi128EEENSB_IJNSC_ILi32EEEEEEEEENS_12float_e4m3_tESN_NSA_8TiledMMAINSA_8MMA_AtomIJNSA_4SM904GMMA31MMA_64x128x32_F32E4M3E4M3_SS_TNILNSR_7ScaleInE1ELST_1EEEEEENSA_6LayoutINSB_IJSE_SE_SE_EEENSB_IJNSC_ILi0EEESY_SY_EEEEENSB_IJNSA_10UnderscoreES11_S11_EEEEENS7_6detail26Sm90ImplicitGemmTileTraitsINSA_20SM90_TMA_LOAD_IM2COLENSA_14ComposedLayoutINSA_7SwizzleILi1ELi4ELi3EEENSA_18smem_ptr_flag_bitsILi8EEENSW_INSB_IJNSB_IJNSC_ILi8EEES1C_EEENSB_IJSK_SE_EEENSB_IJSE_NSC_ILi37EEEEEEEEENSB_IJNSB_IJSK_NSC_ILi256EEEEEENSB_IJSE_SY_EEENSB_IJSY_NSC_ILi2048EEEEEEEEEEEEEvEENS15_INSA_23SM90_TMA_LOAD_MULTICASTENS17_IS19_S1B_NSW_INSB_IJNSB_IJS1C_NSC_ILi16EEEEEES1E_S1G_EEENSB_IJS1J_S1K_NSB_IJSY_NSC_ILi4096EEEEEEEEEEEEEvEEEENS_8epilogue10collective6detail29Sm90TmaWarpSpecializedAdapterINS23_15DefaultEpilogueISN_NSB_IJNSB_IJlllEEESE_SY_EEES28_NS22_6thread17LinearCombinationISN_Li1EffLNS29_9ScaleType4KindE0ELNS_15FloatRoundStyleE2ESN_EENS_4gemm15EpilogueDefaultEEEEEvvEEEEvNT_6ParamsE --------------------------
	.section	.text._ZN7cutlass13device_kernelINS_4conv6kernel13ConvUniversalINS1_16ConvProblemShapeILNS1_8OperatorE0ELi2EEENS1_10collective14CollectiveConvINS1_46MainloopSm90TmaGmmaWarpSpecializedImplicitGemmILS5_0ELi37ELi2EN4cute5tupleIJNSA_1CILi2EEENSC_ILi1EEESE_EEENS1_36KernelImplicitTmaWarpSpecializedSm90ELi1EEENSB_IJNSC_ILi64EEENSC_ILi128EEENSB_IJNSC_ILi32EEEEEEEEENS_12float_e4m3_tESN_NSA_8TiledMMAINSA_8MMA_AtomIJNSA_4SM904GMMA31MMA_64x128x32_F32E4M3E4M3_SS_TNILNSR_7ScaleInE1ELST_1EEEEEENSA_6LayoutINSB_IJSE_SE_SE_EEENSB_IJNSC_ILi0EEESY_SY_EEEEENSB_IJNSA_10UnderscoreES11_S11_EEEEENS7_6detail26Sm90ImplicitGemmTileTraitsINSA_20SM90_TMA_LOAD_IM2COLENSA_14ComposedLayoutINSA_7SwizzleILi1ELi4ELi3EEENSA_18smem_ptr_flag_bitsILi8EEENSW_INSB_IJNSB_IJNSC_ILi8EEES1C_EEENSB_IJSK_SE_EEENSB_IJSE_NSC_ILi37EEEEEEEEENSB_IJNSB_IJSK_NSC_ILi256EEEEEENSB_IJSE_SY_EEENSB_IJSY_NSC_ILi2048EEEEEEEEEEEEEvEENS15_INSA_23SM90_TMA_LOAD_MULTICASTENS17_IS19_S1B_NSW_INSB_IJNSB_IJS1C_NSC_ILi16EEEEEES1E_S1G_EEENSB_IJS1J_S1K_NSB_IJSY_NSC_ILi4096EEEEEEEEEEEEEvEEEENS_8epilogue10collective6detail29Sm90TmaWarpSpecializedAdapterINS23_15DefaultEpilogueISN_NSB_IJNSB_IJlllEEESE_SY_EEES28_NS22_6thread17LinearCombinationISN_Li1EffLNS29_9ScaleType4KindE0ELNS_15FloatRoundStyleE2ESN_EENS_4gemm15EpilogueDefaultEEEEEvvEEEEvNT_6ParamsE,"ax",@progbits
	.align	128
.text._ZN7cutlass13device_kernelINS_4conv6kernel13ConvUniversalINS1_16ConvProblemShapeILNS1_8OperatorE0ELi2EEENS1_10collective14CollectiveConvINS1_46MainloopSm90TmaGmmaWarpSpecializedImplicitGemmILS5_0ELi37ELi2EN4cute5tupleIJNSA_1CILi2EEENSC_ILi1EEESE_EEENS1_36KernelImplicitTmaWarpSpecializedSm90ELi1EEENSB_IJNSC_ILi64EEENSC_ILi128EEENSB_IJNSC_ILi32EEEEEEEEENS_12float_e4m3_tESN_NSA_8TiledMMAINSA_8MMA_AtomIJNSA_4SM904GMMA31MMA_64x128x32_F32E4M3E4M3_SS_TNILNSR_7ScaleInE1ELST_1EEEEEENSA_6LayoutINSB_IJSE_SE_SE_EEENSB_IJNSC_ILi0EEESY_SY_EEEEENSB_IJNSA_10UnderscoreES11_S11_EEEEENS7_6detail26Sm90ImplicitGemmTileTraitsINSA_20SM90_TMA_LOAD_IM2COLENSA_14ComposedLayoutINSA_7SwizzleILi1ELi4ELi3EEENSA_18smem_ptr_flag_bitsILi8EEENSW_INSB_IJNSB_IJNSC_ILi8EEES1C_EEENSB_IJSK_SE_EEENSB_IJSE_NSC_ILi37EEEEEEEEENSB_IJNSB_IJSK_NSC_ILi256EEEEEENSB_IJSE_SY_EEENSB_IJSY_NSC_ILi2048EEEEEEEEEEEEEvEENS15_INSA_23SM90_TMA_LOAD_MULTICASTENS17_IS19_S1B_NSW_INSB_IJNSB_IJS1C_NSC_ILi16EEEEEES1E_S1G_EEENSB_IJS1J_S1K_NSB_IJSY_NSC_ILi4096EEEEEEEEEEEEEvEEEENS_8epilogue10collective6detail29Sm90TmaWarpSpecializedAdapterINS23_15DefaultEpilogueISN_NSB_IJNSB_IJlllEEESE_SY_EEES28_NS22_6thread17LinearCombinationISN_Li1EffLNS29_9ScaleType4KindE0ELNS_15FloatRoundStyleE2ESN_EENS_4gemm15EpilogueDefaultEEEEEvvEEEEvNT_6ParamsE:
        .type           _ZN7cutlass13device_kernelINS_4conv6kernel13ConvUniversalINS1_16ConvProblemShapeILNS1_8OperatorE0ELi2EEENS1_10collective14CollectiveConvINS1_46MainloopSm90TmaGmmaWarpSpecializedImplicitGemmILS5_0ELi37ELi2EN4cute5tupleIJNSA_1CILi2EEENSC_ILi1EEESE_EEENS1_36KernelImplicitTmaWarpSpecializedSm90ELi1EEENSB_IJNSC_ILi64EEENSC_ILi128EEENSB_IJNSC_ILi32EEEEEEEEENS_12float_e4m3_tESN_NSA_8TiledMMAINSA_8MMA_AtomIJNSA_4SM904GMMA31MMA_64x128x32_F32E4M3E4M3_SS_TNILNSR_7ScaleInE1ELST_1EEEEEENSA_6LayoutINSB_IJSE_SE_SE_EEENSB_IJNSC_ILi0EEESY_SY_EEEEENSB_IJNSA_10UnderscoreES11_S11_EEEEENS7_6detail26Sm90ImplicitGemmTileTraitsINSA_20SM90_TMA_LOAD_IM2COLENSA_14ComposedLayoutINSA_7SwizzleILi1ELi4ELi3EEENSA_18smem_ptr_flag_bitsILi8EEENSW_INSB_IJNSB_IJNSC_ILi8EEES1C_EEENSB_IJSK_SE_EEENSB_IJSE_NSC_ILi37EEEEEEEEENSB_IJNSB_IJSK_NSC_ILi256EEEEEENSB_IJSE_SY_EEENSB_IJSY_NSC_ILi2048EEEEEEEEEEEEEvEENS15_INSA_23SM90_TMA_LOAD_MULTICASTENS17_IS19_S1B_NSW_INSB_IJNSB_IJS1C_NSC_ILi16EEEEEES1E_S1G_EEENSB_IJS1J_S1K_NSB_IJSY_NSC_ILi4096EEEEEEEEEEEEEvEEEENS_8epilogue10collective6detail29Sm90TmaWarpSpecializedAdapterINS23_15DefaultEpilogueISN_NSB_IJNSB_IJlllEEESE_SY_EEES28_NS22_6thread17LinearCombinationISN_Li1EffLNS29_9ScaleType4KindE0ELNS_15FloatRoundStyleE2ESN_EENS_4gemm15EpilogueDefaultEEEEEvvEEEEvNT_6ParamsE,@function
        .size           _ZN7cutlass13device_kernelINS_4conv6kernel13ConvUniversalINS1_16ConvProblemShapeILNS1_8OperatorE0ELi2EEENS1_10collective14CollectiveConvINS1_46MainloopSm90TmaGmmaWarpSpecializedImplicitGemmILS5_0ELi37ELi2EN4cute5tupleIJNSA_1CILi2EEENSC_ILi1EEESE_EEENS1_36KernelImplicitTmaWarpSpecializedSm90ELi1EEENSB_IJNSC_ILi64EEENSC_ILi128EEENSB_IJNSC_ILi32EEEEEEEEENS_12float_e4m3_tESN_NSA_8TiledMMAINSA_8MMA_AtomIJNSA_4SM904GMMA31MMA_64x128x32_F32E4M3E4M3_SS_TNILNSR_7ScaleInE1ELST_1EEEEEENSA_6LayoutINSB_IJSE_SE_SE_EEENSB_IJNSC_ILi0EEESY_SY_EEEEENSB_IJNSA_10UnderscoreES11_S11_EEEEENS7_6detail26Sm90ImplicitGemmTileTraitsINSA_20SM90_TMA_LOAD_IM2COLENSA_14ComposedLayoutINSA_7SwizzleILi1ELi4ELi3EEENSA_18smem_ptr_flag_bitsILi8EEENSW_INSB_IJNSB_IJNSC_ILi8EEES1C_EEENSB_IJSK_SE_EEENSB_IJSE_NSC_ILi37EEEEEEEEENSB_IJNSB_IJSK_NSC_ILi256EEEEEENSB_IJSE_SY_EEENSB_IJSY_NSC_ILi2048EEEEEEEEEEEEEvEENS15_INSA_23SM90_TMA_LOAD_MULTICASTENS17_IS19_S1B_NSW_INSB_IJNSB_IJS1C_NSC_ILi16EEEEEES1E_S1G_EEENSB_IJS1J_S1K_NSB_IJSY_NSC_ILi4096EEEEEEEEEEEEEvEEEENS_8epilogue10collective6detail29Sm90TmaWarpSpecializedAdapterINS23_15DefaultEpilogueISN_NSB_IJNSB_IJlllEEESE_SY_EEES28_NS22_6thread17LinearCombinationISN_Li1EffLNS29_9ScaleType4KindE0ELNS_15FloatRoundStyleE2ESN_EENS_4gemm15EpilogueDefaultEEEEEvvEEEEvNT_6ParamsE,(.L_x_203 - _ZN7cutlass13device_kernelINS_4conv6kernel13ConvUniversalINS1_16ConvProblemShapeILNS1_8OperatorE0ELi2EEENS1_10collective14CollectiveConvINS1_46MainloopSm90TmaGmmaWarpSpecializedImplicitGemmILS5_0ELi37ELi2EN4cute5tupleIJNSA_1CILi2EEENSC_ILi1EEESE_EEENS1_36KernelImplicitTmaWarpSpecializedSm90ELi1EEENSB_IJNSC_ILi64EEENSC_ILi128EEENSB_IJNSC_ILi32EEEEEEEEENS_12float_e4m3_tESN_NSA_8TiledMMAINSA_8MMA_AtomIJNSA_4SM904GMMA31MMA_64x128x32_F32E4M3E4M3_SS_TNILNSR_7ScaleInE1ELST_1EEEEEENSA_6LayoutINSB_IJSE_SE_SE_EEENSB_IJNSC_ILi0EEESY_SY_EEEEENSB_IJNSA_10UnderscoreES11_S11_EEEEENS7_6detail26Sm90ImplicitGemmTileTraitsINSA_20SM90_TMA_LOAD_IM2COLENSA_14ComposedLayoutINSA_7SwizzleILi1ELi4ELi3EEENSA_18smem_ptr_flag_bitsILi8EEENSW_INSB_IJNSB_IJNSC_ILi8EEES1C_EEENSB_IJSK_SE_EEENSB_IJSE_NSC_ILi37EEEEEEEEENSB_IJNSB_IJSK_NSC_ILi256EEEEEENSB_IJSE_SY_EEENSB_IJSY_NSC_ILi2048EEEEEEEEEEEEEvEENS15_INSA_23SM90_TMA_LOAD_MULTICASTENS17_IS19_S1B_NSW_INSB_IJNSB_IJS1C_NSC_ILi16EEEEEES1E_S1G_EEENSB_IJS1J_S1K_NSB_IJSY_NSC_ILi4096EEEEEEEEEEEEEvEEEENS_8epilogue10collective6detail29Sm90TmaWarpSpecializedAdapterINS23_15DefaultEpilogueISN_NSB_IJNSB_IJlllEEESE_SY_EEES28_NS22_6thread17LinearCombinationISN_Li1EffLNS29_9ScaleType4KindE0ELNS_15FloatRoundStyleE2ESN_EENS_4gemm15EpilogueDefaultEEEEEvvEEEEvNT_6ParamsE)
        .other          _ZN7cutlass13device_kernelINS_4conv6kernel13ConvUniversalINS1_16ConvProblemShapeILNS1_8OperatorE0ELi2EEENS1_10collective14CollectiveConvINS1_46MainloopSm90TmaGmmaWarpSpecializedImplicitGemmILS5_0ELi37ELi2EN4cute5tupleIJNSA_1CILi2EEENSC_ILi1EEESE_EEENS1_36KernelImplicitTmaWarpSpecializedSm90ELi1EEENSB_IJNSC_ILi64EEENSC_ILi128EEENSB_IJNSC_ILi32EEEEEEEEENS_12float_e4m3_tESN_NSA_8TiledMMAINSA_8MMA_AtomIJNSA_4SM904GMMA31MMA_64x128x32_F32E4M3E4M3_SS_TNILNSR_7ScaleInE1ELST_1EEEEEENSA_6LayoutINSB_IJSE_SE_SE_EEENSB_IJNSC_ILi0EEESY_SY_EEEEENSB_IJNSA_10UnderscoreES11_S11_EEEEENS7_6detail26Sm90ImplicitGemmTileTraitsINSA_20SM90_TMA_LOAD_IM2COLENSA_14ComposedLayoutINSA_7SwizzleILi1ELi4ELi3EEENSA_18smem_ptr_flag_bitsILi8EEENSW_INSB_IJNSB_IJNSC_ILi8EEES1C_EEENSB_IJSK_SE_EEENSB_IJSE_NSC_ILi37EEEEEEEEENSB_IJNSB_IJSK_NSC_ILi256EEEEEENSB_IJSE_SY_EEENSB_IJSY_NSC_ILi2048EEEEEEEEEEEEEvEENS15_INSA_23SM90_TMA_LOAD_MULTICASTENS17_IS19_S1B_NSW_INSB_IJNSB_IJS1C_NSC_ILi16EEEEEES1E_S1G_EEENSB_IJS1J_S1K_NSB_IJSY_NSC_ILi4096EEEEEEEEEEEEEvEEEENS_8epilogue10collective6detail29Sm90TmaWarpSpecializedAdapterINS23_15DefaultEpilogueISN_NSB_IJNSB_IJlllEEESE_SY_EEES28_NS22_6thread17LinearCombinationISN_Li1EffLNS29_9ScaleType4KindE0ELNS_15FloatRoundStyleE2ESN_EENS_4gemm15EpilogueDefaultEEEEEvvEEEEvNT_6ParamsE,@"STO_CUDA_ENTRY STV_DEFAULT"
_ZN7cutlass13device_kernelINS_4conv6kernel13ConvUniversalINS1_16ConvProblemShapeILNS1_8OperatorE0ELi2EEENS1_10collective14CollectiveConvINS1_46MainloopSm90TmaGmmaWarpSpecializedImplicitGemmILS5_0ELi37ELi2EN4cute5tupleIJNSA_1CILi2EEENSC_ILi1EEESE_EEENS1_36KernelImplicitTmaWarpSpecializedSm90ELi1EEENSB_IJNSC_ILi64EEENSC_ILi128EEENSB_IJNSC_ILi32EEEEEEEEENS_12float_e4m3_tESN_NSA_8TiledMMAINSA_8MMA_AtomIJNSA_4SM904GMMA31MMA_64x128x32_F32E4M3E4M3_SS_TNILNSR_7ScaleInE1ELST_1EEEEEENSA_6LayoutINSB_IJSE_SE_SE_EEENSB_IJNSC_ILi0EEESY_SY_EEEEENSB_IJNSA_10UnderscoreES11_S11_EEEEENS7_6detail26Sm90ImplicitGemmTileTraitsINSA_20SM90_TMA_LOAD_IM2COLENSA_14ComposedLayoutINSA_7SwizzleILi1ELi4ELi3EEENSA_18smem_ptr_flag_bitsILi8EEENSW_INSB_IJNSB_IJNSC_ILi8EEES1C_EEENSB_IJSK_SE_EEENSB_IJSE_NSC_ILi37EEEEEEEEENSB_IJNSB_IJSK_NSC_ILi256EEEEEENSB_IJSE_SY_EEENSB_IJSY_NSC_ILi2048EEEEEEEEEEEEEvEENS15_INSA_23SM90_TMA_LOAD_MULTICASTENS17_IS19_S1B_NSW_INSB_IJNSB_IJS1C_NSC_ILi16EEEEEES1E_S1G_EEENSB_IJS1J_S1K_NSB_IJSY_NSC_ILi4096EEEEEEEEEEEEEvEEEENS_8epilogue10collective6detail29Sm90TmaWarpSpecializedAdapterINS23_15DefaultEpilogueISN_NSB_IJNSB_IJlllEEESE_SY_EEES28_NS22_6thread17LinearCombinationISN_Li1EffLNS29_9ScaleType4KindE0ELNS_15FloatRoundStyleE2ESN_EENS_4gemm15EpilogueDefaultEEEEEvvEEEEvNT_6ParamsE:
[----:B------:R-:W-:Y:S01]  /*0000*/  LDC R1, c[0x0][0x28] ;  /* 0x00000a00ff017b82 */ /* 0x000fe20000000800 */
[----:B------:R-:W0:Y:S01]  /*0010*/  S2R R11, SR_TID.X ;  /* 0x00000000000b7919 */ /* 0x000e220000002100 */
[----:B------:R-:W-:Y:S01]  /*0020*/  ELECT P0, URZ, PT ;  /* 0x00000000003f782f */ /* 0x000fe20003800000 */
[----:B------:R-:W-:Y:S01]  /*0030*/  BSSY B0, `(.L_x_0) ;  /* 0x0000010000007945 */ /* 0x000fe20003800000 */
[----:B------:R-:W1:Y:S01]  /*0040*/  S2R R12, SR_CTAID.X ;  /* 0x00000000000c7919 */ /* 0x000e620000002500 */
[--C-:B0-----:R-:W-:Y:S02]  /*0050*/  SHF.R.U32.HI R0, RZ, 0x5, R11.reuse ;  /* 0x00000005ff007819 */ /* 0x101fe4000001160b */
[----:B------:R-:W-:-:S03]  /*0060*/  SHF.R.U32.HI R2, RZ, 0x7, R11 ;  /* 0x00000007ff027819 */ /* 0x000fc6000001160b */
[----:B------:R-:W0:Y:S04]  /*0070*/  SHFL.IDX PT, R3, R0, RZ, 0x1f ;  /* 0x00001fff00037589 */ /* 0x000e2800000e0000 */
[----:B------:R2:W3:Y:S01]  /*0080*/  SHFL.IDX PT, R9, R2, RZ, 0x1f ;  /* 0x00001fff02097589 */ /* 0x0004e200000e0000 */
[----:B0-----:R-:W-:-:S13]  /*0090*/  ISETP.NE.OR P0, PT, R3, RZ, !P0 ;  /* 0x000000ff0300720c */ /* 0x001fda0004705670 */
[----:B-123--:R-:W-:Y:S05]  /*00a0*/  @P0 BRA `(.L_x_1) ;  /* 0x0000000000200947 */ /* 0x00efea0003800000 */
[----:B------:R-:W-:Y:S02]  /*00b0*/  ULDC.64 UR4, c[0x0][0x198] ;  /* 0x0000660000047ab9 */ /* 0x000fe40000000a00 */
[----:B------:R-:W-:Y:S02]  /*00c0*/  UIADD3 UR6, UP0, UR4, 0xf0, URZ ;  /* 0x000000f004067890 */ /* 0x000fe4000ff1e03f */
[----:B------:R-:W-:Y:S02]  /*00d0*/  UIADD3 UR4, UP1, UR4, 0x1f0, URZ ;  /* 0x000001f004047890 */ /* 0x000fe4000ff3e03f */
[----:B------:R-:W-:Y:S02]  /*00e0*/  UIADD3.X UR7, URZ, UR5, URZ, UP0, !UPT ;  /* 0x000000053f077290 */ /* 0x000fe400087fe43f */
[----:B------:R-:W-:-:S07]  /*00f0*/  UIADD3.X UR5, URZ, UR5, URZ, UP1, !UPT ;  /* 0x000000053f057290 */ /* 0x000fce0008ffe43f */
[----:B------:R0:W-:Y:S02]  /*0100*/  UTMACCTL.PF [UR6] ;  /* 0x00000000060079b9 */ /* 0x0001e40008040000 */
[----:B------:R0:W-:Y:S02]  /*0110*/  UTMACCTL.PF [UR4] ;  /* 0x00000000040079b9 */ /* 0x0001e40008040000 */
[----:B0-----:R-:W-:Y:S01]  /*0120*/  NOP ;  /* 0x0000000000007918 */ /* 0x001fe20000000000 */
.L_x_1:
[----:B------:R-:W-:Y:S05]  /*0130*/  BSYNC B0 ;  /* 0x0000000000007941 */ /* 0x000fea0003800000 */
.L_x_0:
[----:B------:R-:W0:Y:S01]  /*0140*/  SHFL.IDX PT, R0, R0, RZ, 0x1f ;  /* 0x00001fff00007589 */ /* 0x000e2200000e0000 */
[----:B------:R-:W-:Y:S02]  /*0150*/  SHF.R.S32.HI R2, RZ, 0x1f, R11 ;  /* 0x0000001fff027819 */ /* 0x000fe4000001140b */
[----:B------:R-:W-:Y:S01]  /*0160*/  I2FP.F32.U32 R6, R12 ;  /* 0x0000000c00067245 */ /* 0x000fe20000201000 */
[----:B------:R-:W1:Y:S01]  /*0170*/  S2R R13, SR_CTAID.Y ;  /* 0x00000000000d7919 */ /* 0x000e620000002600 */
[----:B------:R-:W-:-:S04]  /*0180*/  LEA.HI R2, R2, R11, RZ, 0x7 ;  /* 0x0000000b02027211 */ /* 0x000fc800078f38ff */
[----:B------:R-:W-:-:S05]  /*0190*/  LOP3.LUT R2, R2, 0xffffff80, RZ, 0xc0, !PT ;  /* 0xffffff8002027812 */ /* 0x000fca00078ec0ff */
[----:B------:R-:W-:-:S05]  /*01a0*/  IMAD.IADD R15, R11, 0x1, -R2 ;  /* 0x000000010b0f7824 */ /* 0x000fca00078e0a02 */
[----:B------:R-:W-:-:S04]  /*01b0*/  SHF.R.S32.HI R2, RZ, 0x1f, R15 ;  /* 0x0000001fff027819 */ /* 0x000fc8000001140f */
[----:B------:R-:W-:Y:S02]  /*01c0*/  LEA.HI R2, R2, R15, RZ, 0x3 ;  /* 0x0000000f02027211 */ /* 0x000fe400078f18ff */
[----:B0-----:R-:W-:Y:S02]  /*01d0*/  ISETP.NE.AND P0, PT, R0, RZ, PT ;  /* 0x000000ff0000720c */ /* 0x001fe40003f05270 */
[--C-:B------:R-:W-:Y:S02]  /*01e0*/  SHF.R.S32.HI R4, RZ, 0x3, R2.reuse ;  /* 0x00000003ff047819 */ /* 0x100fe40000011402 */
[----:B------:R-:W-:Y:S02]  /*01f0*/  SHF.R.S32.HI R5, RZ, 0x1f, R2 ;  /* 0x0000001fff057819 */ /* 0x000fe40000011402 */
[----:B------:R-:W-:-:S07]  /*0200*/  SHF.R.S32.HI R7, RZ, 0x1f, R0 ;  /* 0x0000001fff077819 */ /* 0x000fce0000011400 */
[----:B-1----:R-:W-:Y:S05]  /*0210*/  @P0 BRA `(.L_x_2) ;  /* 0x00000004006c0947 */ /* 0x002fea0003800000 */
[----:B------:R-:W-:Y:S01]  /*0220*/  ELECT P0, URZ, PT ;  /* 0x00000000003f782f */ /* 0x000fe20003800000 */
[----:B------:R-:W-:-:S12]  /*0230*/  BSSY B0, `(.L_x_2) ;  /* 0x0000059000007945 */ /* 0x000fd80003800000 */
[----:B------:R-:W-:Y:S05]  /*0240*/  @!P0 BRA `(.L_x_3) ;  /* 0x00000004005c8947 */ /* 0x000fea0003800000 */
[----:B------:R-:W0:Y:S01]  /*0250*/  S2UR UR8, SR_CgaCtaId ;  /* 0x00000000000879c3 */ /* 0x000e220000008800 */
[----:B------:R-:W-:Y:S01]  /*0260*/  UMOV UR4, 0x400 ;  /* 0x0000040000047882 */ /* 0x000fe20000000000 */
[----:B------:R-:W-:Y:S01]  /*0270*/  UMOV UR5, 0x1 ;  /* 0x0000000100057882 */ /* 0x000fe20000000000 */
[----:B------:R-:W-:Y:S02]  /*0280*/  UMOV UR6, 0x2 ;  /* 0x0000000200067882 */ /* 0x000fe40000000000 */
[----:B------:R-:W-:-:S04]  /*0290*/  UIADD3 UR6, -UR6, 0x100000, URZ ;  /* 0x0010000006067890 */ /* 0x000fc8000fffe13f */
[----:B------:R-:W-:Y:S02]  /*02a0*/  USHF.L.U32 UR7, UR6, 0xb, URZ ;  /* 0x0000000b06077899 */ /* 0x000fe4000800063f */
[----:B------:R-:W-:Y:S02]  /*02b0*/  USHF.L.U32 UR6, UR6, 0x1, URZ ;  /* 0x0000000106067899 */ /* 0x000fe4000800063f */
[----:B0-----:R-:W-:Y:S02]  /*02c0*/  ULEA UR8, UR8, UR4, 0x18 ;  /* 0x0000000408087291 */ /* 0x001fe4000f8ec03f */
[----:B------:R-:W-:-:S04]  /*02d0*/  UIADD3 UR4, -UR5, 0x100000, URZ ;  /* 0x0010000005047890 */ /* 0x000fc8000fffe13f */
[----:B------:R-:W-:Y:S02]  /*02e0*/  USHF.L.U32 UR5, UR4, 0xb, URZ ;  /* 0x0000000b04057899 */ /* 0x000fe4000800063f */
[----:B------:R-:W-:Y:S01]  /*02f0*/  USHF.L.U32 UR4, UR4, 0x1, URZ ;  /* 0x0000000104047899 */ /* 0x000fe2000800063f */
[----:B------:R-:W0:Y:S11]  /*0300*/  FENCE.VIEW.ASYNC.S ;  /* 0x00000000000073c6 */ /* 0x000e360000000000 */
[----:B0-----:R0:W1:Y:S01]  /*0310*/  SYNCS.EXCH.64 URZ, [UR8+0x37800], UR4 ;  /* 0x03780004083f75b2 */ /* 0x0010620008000100 */
[----:B------:R0:W2:Y:S01]  /*0320*/  SYNCS.EXCH.64 URZ, [UR8+0x37928], UR6 ;  /* 0x03792806083f75b2 */ /* 0x0000a20008000100 */
[----:B------:R0:W3:Y:S01]  /*0330*/  SYNCS.EXCH.64 URZ, [UR8+0x37808], UR4 ;  /* 0x03780804083f75b2 */ /* 0x0000e20008000100 */
[----:B------:R0:W4:Y:S01]  /*0340*/  SYNCS.EXCH.64 URZ, [UR8+0x37930], UR6 ;  /* 0x03793006083f75b2 */ /* 0x0001220008000100 */
[----:B------:R0:W0:Y:S01]  /*0350*/  SYNCS.EXCH.64 URZ, [UR8+0x37810], UR4 ;  /* 0x03781004083f75b2 */ /* 0x0000220008000100 */
        /* <DEDUP_REMOVED lines=69> */
[----:B-1234-:R-:W-:Y:S01]  /*07b0*/  NOP ;  /* 0x0000000000007918 */ /* 0x01efe20000000000 */
.L_x_3:
[----:B0-----:R-:W-:Y:S05]  /*07c0*/  BSYNC B0 ;  /* 0x0000000000007941 */ /* 0x001fea0003800000 */
.L_x_2:
[----:B------:R-:W-:Y:S01]  /*07d0*/  ULDC UR4, c[0x0][0x150] ;  /* 0x0000540000047ab9 */ /* 0x000fe20000000800 */
[----:B------:R-:W-:Y:S01]  /*07e0*/  LEA.HI R5, R5, R4, RZ, 0x2 ;  /* 0x0000000405057211 */ /* 0x000fe200078f10ff */
[----:B------:R-:W-:Y:S01]  /*07f0*/  FMUL R6, R6, UR4 ;  /* 0x0000000406067c20 */ /* 0x000fe20008400000 */
[----:B------:R-:W-:Y:S01]  /*0800*/  LEA.HI R7, R7, R0, RZ, 0x2 ;  /* 0x0000000007077211 */ /* 0x000fe200078f10ff */
[----:B------:R-:W-:Y:S01]  /*0810*/  ULDC UR4, c[0x0][0x154] ;  /* 0x0000550000047ab9 */ /* 0x000fe20000000800 */
[----:B------:R-:W-:Y:S01]  /*0820*/  LOP3.LUT R5, R5, 0xfffffffc, RZ, 0xc0, !PT ;  /* 0xfffffffc05057812 */ /* 0x000fe200078ec0ff */
[----:B------:R-:W0:Y:S01]  /*0830*/  LDC R10, c[0x0][0x140] ;  /* 0x00005000ff0a7b82 */ /* 0x000e220000000800 */
[----:B------:R-:W-:Y:S01]  /*0840*/  LOP3.LUT R7, R7, 0x3ffffffc, RZ, 0xc0, !PT ;  /* 0x3ffffffc07077812 */ /* 0x000fe200078ec0ff */
[----:B------:R-:W1:Y:S01]  /*0850*/  F2I.U32.TRUNC.NTZ R6, R6 ;  /* 0x0000000600067305 */ /* 0x000e62000020f000 */
[----:B------:R-:W-:Y:S01]  /*0860*/  I2FP.F32.U32 R2, R13 ;  /* 0x0000000d00027245 */ /* 0x000fe20000201000 */
[----:B------:R-:W-:Y:S01]  /*0870*/  IMAD.IADD R5, R4, 0x1, -R5 ;  /* 0x0000000104057824 */ /* 0x000fe200078e0a05 */
[----:B------:R-:W-:Y:S01]  /*0880*/  LOP3.LUT P0, RZ, R15, 0x7, RZ, 0xc0, !PT ;  /* 0x000000070fff7812 */ /* 0x000fe2000780c0ff */
[----:B------:R-:W-:Y:S01]  /*0890*/  IMAD.IADD R0, R0, 0x1, -R7 ;  /* 0x0000000100007824 */ /* 0x000fe200078e0a07 */
[----:B------:R-:W-:Y:S01]  /*08a0*/  ISETP.NE.AND P3, PT, R9, 0x1, PT ;  /* 0x000000010900780c */ /* 0x000fe20003f65270 */
[----:B------:R-:W-:Y:S01]  /*08b0*/  FMUL R8, R2, UR4 ;  /* 0x0000000402087c20 */ /* 0x000fe20008400000 */
[----:B------:R-:W-:Y:S01]  /*08c0*/  ULDC UR4, c[0x0][0x144] ;  /* 0x0000510000047ab9 */ /* 0x000fe20000000800 */
[----:B------:R-:W-:Y:S01]  /*08d0*/  IMAD R5, R0, 0x4, R5 ;  /* 0x0000000400057824 */ /* 0x000fe200078e0205 */
[----:B------:R-:W-:Y:S01]  /*08e0*/  NOP ;  /* 0x0000000000007918 */ /* 0x000fe20000000000 */
[----:B------:R-:W-:-:S02]  /*08f0*/  NOP ;  /* 0x0000000000007918 */ /* 0x000fc40000000000 */
[----:B------:R-:W2:Y:S01]  /*0900*/  F2I.U32.TRUNC.NTZ R8, R8 ;  /* 0x0000000800087305 */ /* 0x000ea2000020f000 */
[C---:B------:R-:W-:Y:S01]  /*0910*/  LEA.HI R0, R5.reuse, R5, RZ, 0x1 ;  /* 0x0000000505007211 */ /* 0x040fe200078f08ff */
[C---:B------:R-:W-:Y:S02]  /*0920*/  IMAD.SHL.U32 R2, R5.reuse, 0x4, RZ ;  /* 0x0000000405027824 */ /* 0x040fe400078e00ff */
[----:B-1----:R-:W-:Y:S01]  /*0930*/  IMAD.MOV R7, RZ, RZ, -R6 ;  /* 0x000000ffff077224 */ /* 0x002fe200078e0a06 */
[----:B------:R-:W-:Y:S02]  /*0940*/  LOP3.LUT R0, R0, 0xfffffffe, RZ, 0xc0, !PT ;  /* 0xfffffffe00007812 */ /* 0x000fe400078ec0ff */
[----:B------:R-:W-:Y:S01]  /*0950*/  LOP3.LUT R2, R5, 0xc, R2, 0x78, !PT ;  /* 0x0000000c05027812 */ /* 0x000fe200078e7802 */
[----:B------:R-:W-:Y:S01]  /*0960*/  IMAD R7, R7, UR4, R12 ;  /* 0x0000000407077c24 */ /* 0x000fe2000f8e020c */
[----:B------:R-:W-:Y:S01]  /*0970*/  ULDC UR4, c[0x0][0x148] ;  /* 0x0000520000047ab9 */ /* 0x000fe20000000800 */
[----:B------:R-:W-:Y:S01]  /*0980*/  IMAD.IADD R0, R5, 0x1, -R0 ;  /* 0x0000000105007824 */ /* 0x000fe200078e0a00 */
[----:B0-----:R-:W-:-:S02]  /*0990*/  ISETP.EQ.U32.AND P1, PT, R10, 0x1, PT ;  /* 0x000000010a00780c */ /* 0x001fc40003f22070 */
[----:B------:R-:W-:Y:S02]  /*09a0*/  ISETP.LT.U32.AND P0, PT, R2, 0x2, !P0 ;  /* 0x000000020200780c */ /* 0x000fe40004701070 */
[----:B------:R-:W-:Y:S01]  /*09b0*/  ISETP.NE.AND P4, PT, R0, R7, PT ;  /* 0x000000070000720c */ /* 0x000fe20003f85270 */
[----:B--2---:R-:W-:Y:S01]  /*09c0*/  IMAD.MOV R6, RZ, RZ, -R8 ;  /* 0x000000ffff067224 */ /* 0x004fe200078e0a08 */
[----:B------:R-:W-:-:S03]  /*09d0*/  SHF.R.S32.HI R0, RZ, 0x1f, R3 ;  /* 0x0000001fff007819 */ /* 0x000fc60000011403 */
[----:B------:R-:W-:Y:S01]  /*09e0*/  IMAD R5, R6, UR4, R13 ;  /* 0x0000000406057c24 */ /* 0x000fe2000f8e020d */
[----:B------:R-:W-:-:S04]  /*09f0*/  LEA.HI R0, R0, R3, RZ, 0x2 ;  /* 0x0000000300007211 */ /* 0x000fc800078f10ff */
[----:B------:R-:W-:-:S03]  /*0a00*/  LOP3.LUT R0, R0, 0xfffffffc, RZ, 0xc0, !PT ;  /* 0xfffffffc00007812 */ /* 0x000fc600078ec0ff */
[----:B------:R-:W-:Y:S02]  /*0a10*/  @P4 LEA.HI R4, R2, R2, RZ, 0x1 ;  /* 0x0000000202044211 */ /* 0x000fe400078f08ff */
[----:B------:R-:W-:Y:S02]  /*0a20*/  IMAD.IADD R8, R3, 0x1, -R0 ;  /* 0x0000000103087824 */ /* 0x000fe400078e0a00 */
[----:B------:R-:W-:-:S03]  /*0a30*/  @P4 SHF.R.S32.HI R4, RZ, 0x1, R4 ;  /* 0x00000001ff044819 */ /* 0x000fc60000011404 */
[----:B------:R-:W-:Y:S02]  /*0a40*/  LOP3.LUT P2, RZ, R9, R8, RZ, 0xfc, !PT ;  /* 0x0000000809ff7212 */ /* 0x000fe4000784fcff */
[----:B------:R-:W-:Y:S01]  /*0a50*/  @P4 ISETP.NE.AND P5, PT, R4, R5, PT ;  /* 0x000000050400420c */ /* 0x000fe20003fa5270 */
[----:B------:R-:W-:Y:S01]  /*0a60*/  IMAD.MOV.U32 R4, RZ, RZ, 0x1 ;  /* 0x00000001ff047424 */ /* 0x000fe200078e00ff */
[----:B------:R-:W-:Y:S02]  /*0a70*/  SEL R3, RZ, 0x1, P2 ;  /* 0x00000001ff037807 */ /* 0x000fe40001000000 */
[----:B------:R-:W-:Y:S02]  /*0a80*/  SEL R5, RZ, 0x1, !P0 ;  /* 0x00000001ff057807 */ /* 0x000fe40004000000 */
[----:B------:R-:W-:Y:S02]  /*0a90*/  @P4 SEL R4, RZ, 0x1, P5 ;  /* 0x00000001ff044807 */ /* 0x000fe40002800000 */
[----:B------:R-:W-:-:S02]  /*0aa0*/  SEL R3, R3, 0x2, P3 ;  /* 0x0000000203037807 */ /* 0x000fc40001800000 */
[----:B------:R-:W-:Y:S01]  /*0ab0*/  LOP3.LUT R4, R4, R5, RZ, 0xc0, !PT ;  /* 0x0000000504047212 */ /* 0x000fe200078ec0ff */
[----:B------:R-:W-:Y:S06]  /*0ac0*/  @!P1 BRA `(.L_x_4) ;  /* 0x0000000000089947 */ /* 0x000fec0003800000 */
[----:B------:R-:W-:Y:S01]  /*0ad0*/  UCGABAR_ARV ;  /* 0x00000000000079c7 */ /* 0x000fe20008000000 */
[----:B------:R-:W-:Y:S05]  /*0ae0*/  BRA `(.L_x_5) ;  /* 0x0000000000047947 */ /* 0x000fea0003800000 */
.L_x_4:
[----:B------:R-:W-:Y:S01]  /*0af0*/  NOP ;  /* 0x0000000000007918 */ /* 0x000fe20000000000 */
.L_x_5:
[----:B------:R-:W-:Y:S01]  /*0b00*/  ULDC.64 UR4, c[0x0][0x598] ;  /* 0x0001660000047ab9 */ /* 0x000fe20000000a00 */
[----:B------:R-:W-:Y:S01]  /*0b10*/  ULDC.64 UR12, c[0x0][0x208] ;  /* 0x00008200000c7ab9 */ /* 0x000fe20000000a00 */
[----:B------:R-:W-:-:S04]  /*0b20*/  ISETP.NE.U32.AND P0, PT, RZ, UR4, PT ;  /* 0x00000004ff007c0c */ /* 0x000fc8000bf05070 */
[----:B------:R-:W-:-:S13]  /*0b30*/  ISETP.NE.AND.EX P0, PT, RZ, UR5, PT, P0 ;  /* 0x00000005ff007c0c */ /* 0x000fda000bf05300 */
[----:B------:R-:W-:Y:S05]  /*0b40*/  @!P0 BRA `(.L_x_6) ;  /* 0x00000000001c8947 */ /* 0x000fea0003800000 */
[----:B------:R-:W0:Y:S02]  /*0b50*/  LDC.64 R6, c[0x0][0x598] ;  /* 0x00016600ff067b82 */ /* 0x000e240000000a00 */
[----:B0-----:R-:W2:Y:S02]  /*0b60*/  LDG.E.64 R6, desc[UR12][R6.64] ;  /* 0x0000000c06067981 */ /* 0x001ea4000c1e1b00 */
[----:B--2---:R-:W-:-:S04]  /*0b70*/  ISETP.NE.U32.AND P0, PT, R6, RZ, PT ;  /* 0x000000ff0600720c */ /* 0x004fc80003f05070 */
[----:B------:R-:W-:-:S13]  /*0b80*/  ISETP.NE.AND.EX P0, PT, R7, RZ, PT, P0 ;  /* 0x000000ff0700720c */ /* 0x000fda0003f05300 */
[----:B------:R-:W-:Y:S05]  /*0b90*/  @!P0 BRA `(.L_x_6) ;  /* 0x0000000000088947 */ /* 0x000fea0003800000 */
[----:B------:R0:W5:Y:S01]  /*0ba0*/  LD.E R0, desc[UR12][R6.64] ;  /* 0x0000000c06007980 */ /* 0x000162000c101900 */
[----:B------:R-:W-:Y:S05]  /*0bb0*/  BRA `(.L_x_7) ;  /* 0x0000000000207947 */ /* 0x000fea0003800000 */
.L_x_6:
[----:B------:R-:W-:Y:S02]  /*0bc0*/  ULDC.64 UR4, c[0x0][0x588] ;  /* 0x0001620000047ab9 */ /* 0x000fe40000000a00 */
[----:B------:R-:W-:-:S04]  /*0bd0*/  ISETP.NE.U32.AND P0, PT, RZ, UR4, PT ;  /* 0x00000004ff007c0c */ /* 0x000fc8000bf05070 */
[----:B------:R-:W-:-:S13]  /*0be0*/  ISETP.NE.AND.EX P0, PT, RZ, UR5, PT, P0 ;  /* 0x00000005ff007c0c */ /* 0x000fda000bf05300 */
[----:B------:R-:W-:Y:S05]  /*0bf0*/  @!P0 BRA `(.L_x_8) ;  /* 0x00000000000c8947 */ /* 0x000fea0003800000 */
[----:B------:R-:W0:Y:S02]  /*0c00*/  LDC.64 R6, c[0x0][0x588] ;  /* 0x00016200ff067b82 */ /* 0x000e240000000a00 */
[----:B0-----:R1:W5:Y:S01]  /*0c10*/  LDG.E R0, desc[UR12][R6.64] ;  /* 0x0000000c06007981 */ /* 0x001362000c1e1900 */
[----:B------:R-:W-:Y:S05]  /*0c20*/  BRA `(.L_x_7) ;  /* 0x0000000000047947 */ /* 0x000fea0003800000 */
.L_x_8:
[----:B------:R-:W2:Y:S02]  /*0c30*/  LDC R0, c[0x0][0x580] ;  /* 0x00016000ff007b82 */ /* 0x000ea40000000800 */
.L_x_7:
[----:B------:R-:W-:Y:S02]  /*0c40*/  ULDC.64 UR4, c[0x0][0x5a0] ;  /* 0x0001680000047ab9 */ /* 0x000fe40000000a00 */
[----:B------:R-:W-:-:S04]  /*0c50*/  ISETP.NE.U32.AND P0, PT, RZ, UR4, PT ;  /* 0x00000004ff007c0c */ /* 0x000fc8000bf05070 */
[----:B------:R-:W-:-:S13]  /*0c60*/  ISETP.NE.AND.EX P0, PT, RZ, UR5, PT, P0 ;  /* 0x00000005ff007c0c */ /* 0x000fda000bf05300 */
[----:B------:R-:W-:Y:S05]  /*0c70*/  @!P0 BRA `(.L_x_9) ;  /* 0x00000000001c8947 */ /* 0x000fea0003800000 */
[----:B01----:R-:W0:Y:S02]  /*0c80*/  LDC.64 R6, c[0x0][0x5a0] ;  /* 0x00016800ff067b82 */ /* 0x003e240000000a00 */
[----:B0-----:R-:W3:Y:S02]  /*0c90*/  LDG.E.64 R6, desc[UR12][R6.64] ;  /* 0x0000000c06067981 */ /* 0x001ee4000c1e1b00 */
[----:B---3--:R-:W-:-:S04]  /*0ca0*/  ISETP.NE.U32.AND P0, PT, R6, RZ, PT ;  /* 0x000000ff0600720c */ /* 0x008fc80003f05070 */
[----:B------:R-:W-:-:S13]  /*0cb0*/  ISETP.NE.AND.EX P0, PT, R7, RZ, PT, P0 ;  /* 0x000000ff0700720c */ /* 0x000fda0003f05300 */
[----:B------:R-:W-:Y:S05]  /*0cc0*/  @!P0 BRA `(.L_x_9) ;  /* 0x0000000000088947 */ /* 0x000fea0003800000 */
[----:B------:R0:W5:Y:S01]  /*0cd0*/  LD.E R6, desc[UR12][R6.64] ;  /* 0x0000000c06067980 */ /* 0x000162000c101900 */
[----:B------:R-:W-:Y:S05]  /*0ce0*/  BRA `(.L_x_10) ;  /* 0x0000000000207947 */ /* 0x000fea0003800000 */
.L_x_9:
[----:B------:R-:W-:Y:S02]  /*0cf0*/  ULDC.64 UR4, c[0x0][0x590] ;  /* 0x0001640000047ab9 */ /* 0x000fe40000000a00 */
[----:B------:R-:W-:-:S04]  /*0d00*/  ISETP.NE.U32.AND P0, PT, RZ, UR4, PT ;  /* 0x00000004ff007c0c */ /* 0x000fc8000bf05070 */
[----:B------:R-:W-:-:S13]  /*0d10*/  ISETP.NE.AND.EX P0, PT, RZ, UR5, PT, P0 ;  /* 0x00000005ff007c0c */ /* 0x000fda000bf05300 */
[----:B------:R-:W-:Y:S05]  /*0d20*/  @!P0 BRA `(.L_x_11) ;  /* 0x00000000000c8947 */ /* 0x000fea0003800000 */
[----:B01----:R-:W0:Y:S02]  /*0d30*/  LDC.64 R6, c[0x0][0x590] ;  /* 0x00016400ff067b82 */ /* 0x003e240000000a00 */
[----:B0-----:R1:W5:Y:S01]  /*0d40*/  LDG.E R6, desc[UR12][R6.64] ;  /* 0x0000000c06067981 */ /* 0x001362000c1e1900 */
[----:B------:R-:W-:Y:S05]  /*0d50*/  BRA `(.L_x_10) ;  /* 0x0000000000047947 */ /* 0x000fea0003800000 */
.L_x_11:
[----:B01----:R-:W3:Y:S02]  /*0d60*/  LDC R6, c[0x0][0x584] ;  /* 0x00016100ff067b82 */ /* 0x003ee40000000800 */
.L_x_10:
[----:B------:R-:W4:Y:S08]  /*0d70*/  LDC R5, c[0x0][0x3c4] ;  /* 0x0000f100ff057b82 */ /* 0x000f300000000800 */
[----:B------:R-:W2:Y:S01]  /*0d80*/  LDC.64 R16, c[0x0][0x3c8] ;  /* 0x0000f200ff107b82 */ /* 0x000ea20000000a00 */
[----:B----4-:R-:W-:-:S05]  /*0d90*/  VIADD R5, R5, 0x1f ;  /* 0x0000001f05057836 */ /* 0x010fca0000000000 */
[----:B------:R-:W-:-:S04]  /*0da0*/  SHF.R.S32.HI R10, RZ, 0x1f, R5 ;  /* 0x0000001fff0a7819 */ /* 0x000fc80000011405 */
[----:B------:R-:W-:-:S04]  /*0db0*/  LEA.HI R10, R10, R5, RZ, 0x5 ;  /* 0x000000050a0a7211 */ /* 0x000fc800078f28ff */
[----:B01----:R-:W-:-:S05]  /*0dc0*/  SHF.R.S32.HI R7, RZ, 0x5, R10 ;  /* 0x00000005ff077819 */ /* 0x003fca000001140a */
[----:B--2---:R-:W-:-:S04]  /*0dd0*/  IMAD R10, R7, R16, RZ ;  /* 0x00000010070a7224 */ /* 0x004fc800078e02ff */
[----:B------:R-:W-:Y:S01]  /*0de0*/  IMAD R5, R10, R17, RZ ;  /* 0x000000110a057224 */ /* 0x000fe200078e02ff */
[----:B------:R-:W-:Y:S06]  /*0df0*/  @!P1 BRA `(.L_x_12) ;  /* 0x00000000000c9947 */ /* 0x000fec0003800000 */
[----:B------:R-:W-:Y:S01]  /*0e00*/  UCGABAR_WAIT ;  /* 0x0000000000007dc7 */ /* 0x000fe20008000000 */
[----:B------:R-:W-:Y:S01]  /*0e10*/  CCTL.IVALL ;  /* 0x00000000ff00798f */ /* 0x000fe20002000000 */
[----:B------:R-:W-:Y:S05]  /*0e20*/  BRA `(.L_x_13) ;  /* 0x0000000000047947 */ /* 0x000fea0003800000 */
.L_x_12:
[----:B------:R-:W-:Y:S06]  /*0e30*/  BAR.SYNC.DEFER_BLOCKING 0x0 ;  /* 0x0000000000007b1d */ /* 0x000fec0000010000 */
.L_x_13:
[----:B------:R-:W-:-:S13]  /*0e40*/  ISETP.NE.AND P0, PT, R9, RZ, PT ;  /* 0x000000ff0900720c */ /* 0x000fda0003f05270 */
[----:B------:R-:W-:Y:S05]  /*0e50*/  @!P0 BRA `(.L_x_14) ;  /* 0x0000005000408947 */ /* 0x000fea0003800000 */
[----:B------:R-:W-:-:S13]  /*0e60*/  ISETP.NE.AND P0, PT, R9, 0x1, PT ;  /* 0x000000010900780c */ /* 0x000fda0003f05270 */
[----:B------:R-:W-:Y:S05]  /*0e70*/  @P0 EXIT ;  /* 0x000000000000094d */ /* 0x000fea0003800000 */
[----:B------:R-:W-:Y:S01]  /*0e80*/  ISETP.GE.AND P0, PT, R5, 0x1, PT ;  /* 0x000000010500780c */ /* 0x000fe20003f06270 */
[----:B------:R-:W-:Y:S01]  /*0e90*/  UMOV UR4, URZ ;  /* 0x0000003f00047c82 */ /* 0x000fe20008000000 */
[----:B------:R-:W-:Y:S02]  /*0ea0*/  CS2R R86, SRZ ;  /* 0x0000000000567805 */ /* 0x000fe4000001ff00 */
[----:B------:R-:W-:Y:S02]  /*0eb0*/  CS2R R24, SRZ ;  /* 0x0000000000187805 */ /* 0x000fe4000001ff00 */
[----:B------:R-:W-:Y:S02]  /*0ec0*/  CS2R R26, SRZ ;  /* 0x00000000001a7805 */ /* 0x000fe4000001ff00 */
[----:B------:R-:W-:Y:S02]  /*0ed0*/  CS2R R28, SRZ ;  /* 0x00000000001c7805 */ /* 0x000fe4000001ff00 */
[----:B------:R-:W-:-:S02]  /*0ee0*/  CS2R R30, SRZ ;  /* 0x00000000001e7805 */ /* 0x000fc4000001ff00 */
[----:B------:R-:W-:Y:S02]  /*0ef0*/  CS2R R32, SRZ ;  /* 0x0000000000207805 */ /* 0x000fe4000001ff00 */
        /* <DEDUP_REMOVED lines=25> */
[----:B------:R-:W-:Y:S01]  /*1090*/  CS2R R84, SRZ ;  /* 0x0000000000547805 */ /* 0x000fe2000001ff00 */
[----:B------:R-:W-:Y:S06]  /*10a0*/  @!P0 BRA `(.L_x_15) ;  /* 0x0000000000648947 */ /* 0x000fec0003800000 */
[----:B------:R-:W-:-:S04]  /*10b0*/  LOP3.LUT R7, R3, 0x1, RZ, 0xfc, !PT ;  /* 0x0000000103077812 */ /* 0x000fc800078efcff */
[----:B------:R-:W-:-:S13]  /*10c0*/  ISETP.NE.AND P0, PT, R7, 0x3, PT ;  /* 0x000000030700780c */ /* 0x000fda0003f05270 */
[----:B------:R-:W-:Y:S05]  /*10d0*/  @!P0 BRA `(.L_x_16) ;  /* 0x0000000000048947 */ /* 0x000fea0003800000 */
[----:B------:R-:W-:Y:S01]  /*10e0*/  BPT.TRAP 0x1 ;  /* 0x000000040000795c */ /* 0x000fe20000300000 */
.L_x_16:
[----:B------:R-:W0:Y:S01]  /*10f0*/  S2UR UR5, SR_CgaCtaId ;  /* 0x00000000000579c3 */ /* 0x000e220000008800 */
[----:B------:R-:W-:Y:S01]  /*1100*/  SHF.L.U32 R7, RZ, 0x1f, RZ ;  /* 0x0000001fff077819 */ /* 0x000fe200000006ff */
[----:B------:R-:W-:Y:S02]  /*1110*/  UMOV UR4, 0x400 ;  /* 0x0000040000047882 */ /* 0x000fe40000000000 */
[----:B0-----:R-:W-:-:S12]  /*1120*/  ULEA UR4, UR5, UR4, 0x18 ;  /* 0x0000000405047291 */ /* 0x001fd8000f8ec03f */
.L_x_17:
[----:B0-----:R-:W-:-:S04]  /*1130*/  IMAD.U32 R8, RZ, RZ, UR4 ;  /* 0x00000004ff087e24 */ /* 0x001fc8000f8e00ff */
[----:B------:R0:W1:Y:S03]  /*1140*/  SYNCS.PHASECHK.TRANS64.TRYWAIT P0, [R8+URZ+0x37800], R7 ;  /* 0x03780007080075a7 */ /* 0x000066000800017f */
[----:B-1----:R-:W-:Y:S05]  /*1150*/  @!P0 NANOSLEEP.SYNCS 0x989680 ;  /* 0x009896800000895d */ /* 0x002fea0003900000 */
[----:B------:R-:W1:Y:S02]  /*1160*/  @!P0 SYNCS.PHASECHK.TRANS64 P0, [R8+URZ+0x37800], R7 ;  /* 0x03780007080085a7 */ /* 0x000e64000800007f */
[----:B-1----:R-:W-:Y:S05]  /*1170*/  @!P0 BRA `(.L_x_17) ;  /* 0xfffffffc00ec8947 */ /* 0x002fea000383ffff */
[----:B------:R-:W-:Y:S01]  /*1180*/  UIADD3 UR5, UR4, 0x12800, URZ ;  /* 0x0001280004057890 */ /* 0x000fe2000fffe03f */
[----:B------:R-:W-:Y:S01]  /*1190*/  WARPGROUP.ARRIVE ;  /* 0x00000000000079c5 */ /* 0x000fe20000000000 */
[----:B------:R-:W-:Y:S02]  /*11a0*/  USHF.R.U32.HI UR4, URZ, 0x4, UR4 ;  /* 0x000000043f047899 */ /* 0x000fe40008011604 */
[----:B------:R-:W-:Y:S02]  /*11b0*/  USHF.R.U32.HI UR5, URZ, 0x4, UR5 ;  /* 0x000000043f057899 */ /* 0x000fe40008011605 */
[----:B------:R-:W-:Y:S02]  /*11c0*/  ULOP3.LUT UR4, UR4, 0x3fff, URZ, 0xc0, !UPT ;  /* 0x00003fff04047892 */ /* 0x000fe4000f8ec03f */
[----:B------:R-:W-:Y:S02]  /*11d0*/  ULOP3.LUT UR5, UR5, 0x3fff, URZ, 0xc0, !UPT ;  /* 0x00003fff05057892 */ /* 0x000fe4000f8ec03f */
[----:B------:R-:W-:-:S02]  /*11e0*/  ULOP3.LUT UR4, UR4, 0x10000, URZ, 0xfc, !UPT ;  /* 0x0001000004047892 */ /* 0x000fc4000f8efc3f */
[----:B------:R-:W-:Y:S01]  /*11f0*/  ULOP3.LUT UR6, UR5, 0x10000, URZ, 0xfc, !UPT ;  /* 0x0001000005067892 */ /* 0x000fe2000f8efc3f */
[----:B------:R-:W-:Y:S02]  /*1200*/  UMOV UR7, 0xc0000010 ;  /* 0xc000001000077882 */ /* 0x000fe40000000000 */
[----:B------:R-:W-:-:S06]  /*1210*/  UMOV UR5, 0xc0000010 ;  /* 0xc000001000057882 */ /* 0x000fcc0000000000 */
[----:B------:R-:W-:Y:S01]  /*1220*/  QGMMA.64x128x32.F32.E4M3.E4M3 R24, gdesc[UR4], RZ, !UPT, gsb0 ;  /* 0x01e00000041879f3 */ /* 0x000fe2000c0008ff */
[----:B------:R-:W-:-:S05]  /*1230*/  UMOV UR4, 0x1 ;  /* 0x0000000100047882 */ /* 0x000fca0000000000 */
.L_x_15:
[----:B0-----:R-:W-:-:S05]  /*1240*/  VIMNMX R8, R5, 0x1, PT ;  /* 0x0000000105087848 */ /* 0x001fca0003fe0100 */
[----:B------:R-:W-:-:S05]  /*1250*/  IMAD.IADD R7, R5, 0x1, -R8 ;  /* 0x0000000105077824 */ /* 0x000fca00078e0a08 */
[----:B------:R-:W-:-:S13]  /*1260*/  ISETP.GE.AND P0, PT, R7, 0x1, PT ;  /* 0x000000010700780c */ /* 0x000fda0003f06270 */
[----:B------:R-:W-:Y:S05]  /*1270*/  @!P0 BRA `(.L_x_18) ;  /* 0x0000000000d88947 */ /* 0x000fea0003800000 */
[----:B------:R-:W0:Y:S01]  /*1280*/  S2UR UR6, SR_CgaCtaId ;  /* 0x00000000000679c3 */ /* 0x000e220000008800 */
[----:B------:R-:W-:Y:S01]  /*1290*/  UMOV UR5, 0x400 ;  /* 0x0000040000057882 */ /* 0x000fe20000000000 */
[----:B------:R-:W-:Y:S01]  /*12a0*/  LOP3.LUT R13, R3, 0x1, RZ, 0xfc, !PT ;  /* 0x00000001030d7812 */ /* 0x000fe200078efcff */
[----:B------:R-:W-:Y:S01]  /*12b0*/  IMAD.MOV.U32 R12, RZ, RZ, RZ ;  /* 0x000000ffff0c7224 */ /* 0x000fe200078e00ff */
[----:B------:R-:W-:Y:S01]  /*12c0*/  UISETP.NE.U32.AND UP0, UPT, UR4, URZ, UPT ;  /* 0x0000003f0400728c */ /* 0x000fe2000bf05070 */
[----:B------:R-:W-:Y:S02]  /*12d0*/  IMAD.MOV.U32 R8, RZ, RZ, R7 ;  /* 0x000000ffff087224 */ /* 0x000fe400078e0007 */
[----:B------:R-:W-:Y:S01]  /*12e0*/  IMAD.MOV.U32 R9, RZ, RZ, RZ ;  /* 0x000000ffff097224 */ /* 0x000fe200078e00ff */
[----:B0-----:R-:W-:-:S04]  /*12f0*/  ULEA UR5, UR6, UR5, 0x18 ;  /* 0x0000000506057291 */ /* 0x001fc8000f8ec03f */
[----:B------:R-:W-:Y:S02]  /*1300*/  UIADD3 UR7, UR5, 0x12800, URZ ;  /* 0x0001280005077890 */ /* 0x000fe4000fffe03f */
[----:B------:R-:W-:Y:S02]  /*1310*/  USHF.R.U32.HI UR6, URZ, 0x4, UR5 ;  /* 0x000000043f067899 */ /* 0x000fe40008011605 */
[----:B------:R-:W-:Y:S02]  /*1320*/  USHF.R.U32.HI UR7, URZ, 0x4, UR7 ;  /* 0x000000043f077899 */ /* 0x000fe40008011607 */
[----:B------:R-:W-:Y:S02]  /*1330*/  ULOP3.LUT UR6, UR6, 0x3fff, URZ, 0xc0, !UPT ;  /* 0x00003fff06067892 */ /* 0x000fe4000f8ec03f */
[----:B------:R-:W-:Y:S02]  /*1340*/  ULOP3.LUT UR7, UR7, 0x3fff, URZ, 0xc0, !UPT ;  /* 0x00003fff07077892 */ /* 0x000fe4000f8ec03f */
[----:B------:R-:W-:-:S02]  /*1350*/  ULOP3.LUT UR6, UR6, 0x10000, URZ, 0xfc, !UPT ;  /* 0x0001000006067892 */ /* 0x000fc4000f8efc3f */
[----:B------:R-:W-:-:S12]  /*1360*/  ULOP3.LUT UR7, UR7, 0x10000, URZ, 0xfc, !UPT ;  /* 0x0001000007077892 */ /* 0x000fd8000f8efc3f */
.L_x_23:
[----:B------:R-:W-:-:S13]  /*1370*/  ISETP.NE.AND P1, PT, R13, 0x3, PT ;  /* 0x000000030d00780c */ /* 0x000fda0003f25270 */
[----:B------:R-:W-:Y:S05]  /*1380*/  @!P1 BRA `(.L_x_19) ;  /* 0x0000000000049947 */ /* 0x000fea0003800000 */
[----:B------:R-:W-:Y:S01]  /*1390*/  BPT.TRAP 0x1 ;  /* 0x000000040000795c */ /* 0x000fe20000300000 */
.L_x_19:
[----:B------:R-:W-:Y:S01]  /*13a0*/  SHF.L.U32 R10, R12, 0x1f, RZ ;  /* 0x0000001f0c0a7819 */ /* 0x000fe200000006ff */
[----:B------:R-:W-:-:S12]  /*13b0*/  ULEA UR8, UR4, UR5, 0x3 ;  /* 0x0000000504087291 */ /* 0x000fd8000f8e183f */
.L_x_20:
[----:B0-----:R-:W-:-:S04]  /*13c0*/  IMAD.U32 R11, RZ, RZ, UR8 ;  /* 0x00000008ff0b7e24 */ /* 0x001fc8000f8e00ff */
[----:B------:R0:W1:Y:S03]  /*13d0*/  SYNCS.PHASECHK.TRANS64.TRYWAIT P0, [R11+URZ+0x37800], R10 ;  /* 0x0378000a0b0075a7 */ /* 0x000066000800017f */
[----:B-1----:R-:W-:Y:S05]  /*13e0*/  @!P0 NANOSLEEP.SYNCS 0x989680 ;  /* 0x009896800000895d */ /* 0x002fea0003900000 */
[----:B------:R-:W1:Y:S02]  /*13f0*/  @!P0 SYNCS.PHASECHK.TRANS64 P0, [R11+URZ+0x37800], R10 ;  /* 0x0378000a0b0085a7 */ /* 0x000e64000800007f */
[----:B-1----:R-:W-:Y:S05]  /*1400*/  @!P0 BRA `(.L_x_20) ;  /* 0xfffffffc00ec8947 */ /* 0x002fea000383ffff */
[----:B------:R-:W-:Y:S01]  /*1410*/  ULEA UR8, UR4, UR6, 0x7 ;  /* 0x0000000604087291 */ /* 0x000fe2000f8e383f */
[----:B------:R-:W-:Y:S01]  /*1420*/  WARPGROUP.ARRIVE ;  /* 0x00000000000079c5 */ /* 0x000fe20000000000 */
[----:B------:R-:W-:Y:S01]  /*1430*/  ULEA UR10, UR4, UR7, 0x8 ;  /* 0x00000007040a7291 */ /* 0x000fe2000f8e403f */
[----:B------:R-:W-:Y:S01]  /*1440*/  UMOV UR9, 0xc0000010 ;  /* 0xc000001000097882 */ /* 0x000fe20000000000 */
[----:B------:R-:W-:-:S07]  /*1450*/  UMOV UR11, 0xc0000010 ;  /* 0xc0000010000b7882 */ /* 0x000fce0000000000 */
[----:B------:R-:W-:Y:S03]  /*1460*/  QGMMA.64x128x32.F32.E4M3.E4M3 R24, gdesc[UR8], R24, UP0, gsb0 ;  /* 0x01e00000081879f3 */ /* 0x000fe6000b800818 */
[----:B------:R-:W-:Y:S02]  /*1470*/  WARPGROUP.DEPBAR.LE gsb0, 0x1 ;  /* 0x00008000000079c5 */ /* 0x000fe40000010100 */
[----:B------:R-:W-:Y:S05]  /*1480*/  @!P1 BRA `(.L_x_21) ;  /* 0x0000000000049947 */ /* 0x000fea0003800000 */
[----:B------:R-:W-:Y:S01]  /*1490*/  BPT.TRAP 0x1 ;  /* 0x000000040000795c */ /* 0x000fe20000300000 */
.L_x_21:
[----:B------:R-:W-:-:S13]  /*14a0*/  ISETP.NE.AND P0, PT, R4, RZ, PT ;  /* 0x000000ff0400720c */ /* 0x000fda0003f05270 */
[----:B0-----:R-:W-:-:S05]  /*14b0*/  @P0 LEA R10, R9, UR5, 0x3 ;  /* 0x00000005090a0c11 */ /* 0x001fca000f8e18ff */
[----:B------:R-:W-:-:S05]  /*14c0*/  @P0 VIADD R11, R10, 0x37928 ;  /* 0x000379280a0b0836 */ /* 0x000fca0000000000 */
[----:B------:R-:W-:-:S04]  /*14d0*/  @P0 PRMT R11, R2, 0x654, R11 ;  /* 0x00000654020b0816 */ /* 0x000fc8000000000b */
[----:B------:R0:W-:Y:S01]  /*14e0*/  @P0 SYNCS.ARRIVE.TRANS64.RED.A1T0 RZ, [R11+URZ], RZ ;  /* 0x000000ff0bff09a7 */ /* 0x0001e2000810043f */
[----:B------:R-:W-:-:S13]  /*14f0*/  ISETP.GT.U32.AND P0, PT, R3, 0x1, PT ;  /* 0x000000010300780c */ /* 0x000fda0003f04070 */
[----:B0-----:R-:W-:Y:S05]  /*1500*/  @P0 BRA `(.L_x_22) ;  /* 0x0000000000040947 */ /* 0x001fea0003800000 */
[----:B------:R-:W-:Y:S01]  /*1510*/  BPT.TRAP 0x1 ;  /* 0x000000040000795c */ /* 0x000fe20000300000 */
.L_x_22:
[----:B------:R-:W-:Y:S01]  /*1520*/  UIADD3 UR4, UR4, 0x1, URZ ;  /* 0x0000000104047890 */ /* 0x000fe2000fffe03f */
[C---:B------:R-:W-:Y:S01]  /*1530*/  ISETP.GT.AND P1, PT, R8.reuse, 0x1, PT ;  /* 0x000000010800780c */ /* 0x040fe20003f24270 */
[----:B------:R-:W-:Y:S02]  /*1540*/  VIADD R9, R9, 0x1 ;  /* 0x0000000109097836 */ /* 0x000fe40000000000 */
[----:B------:R-:W-:Y:S01]  /*1550*/  UISETP.NE.AND UP0, UPT, UR4, 0x25, UPT ;  /* 0x000000250400788c */ /* 0x000fe2000bf05270 */
[----:B------:R-:W-:Y:S02]  /*1560*/  VIADD R8, R8, 0xffffffff ;  /* 0xffffffff08087836 */ /* 0x000fe40000000000 */
[C---:B------:R-:W-:Y:S01]  /*1570*/  ISETP.NE.AND P0, PT, R9.reuse, 0x25, PT ;  /* 0x000000250900780c */ /* 0x040fe20003f05270 */
[----:B------:R-:W-:Y:S02]  /*1580*/  USEL UR8, URZ, 0x1, UP0 ;  /* 0x000000013f087887 */ /* 0x000fe40008000000 */
[----:B------:R-:W-:Y:S01]  /*1590*/  USEL UR4, UR4, URZ, UP0 ;  /* 0x0000003f04047287 */ /* 0x000fe20008000000 */
[----:B------:R-:W-:Y:S01]  /*15a0*/  SEL R9, R9, RZ, P0 ;  /* 0x000000ff09097207 */ /* 0x000fe20000000000 */
[----:B------:R-:W-:-:S02]  /*15b0*/  UPLOP3.LUT UP0, UPT, UPT, UPT, UPT, 0x80, 0x0 ;  /* 0x000000000000789c */ /* 0x000fc40003f0f070 */
[----:B------:R-:W-:Y:S01]  /*15c0*/  LOP3.LUT R12, R12, UR8, RZ, 0x3c, !PT ;  /* 0x000000080c0c7c12 */ /* 0x000fe2000f8e3cff */
[----:B------:R-:W-:Y:S08]  /*15d0*/  @P1 BRA `(.L_x_23) ;  /* 0xfffffffc00641947 */ /* 0x000ff0000383ffff */
.L_x_18:
[----:B------:R-:W-:Y:S01]  /*15e0*/  ISETP.GE.AND P0, PT, R5, 0x1, PT ;  /* 0x000000010500780c */ /* 0x000fe20003f06270 */
[----:B------:R-:W-:-:S12]  /*15f0*/  WARPGROUP.DEPBAR.LE gsb0, 0x0 ;  /* 0x00008000000079c5 */ /* 0x000fd80000010000 */
[----:B------:R-:W-:Y:S05]  /*1600*/  @!P0 BRA `(.L_x_24) ;  /* 0x00000000005c8947 */ /* 0x000fea0003800000 */
[----:B------:R-:W-:-:S04]  /*1610*/  LOP3.LUT R5, R3, 0x1, RZ, 0xfc, !PT ;  /* 0x0000000103057812 */ /* 0x000fc800078efcff */
[----:B------:R-:W-:-:S13]  /*1620*/  ISETP.NE.AND P0, PT, R5, 0x3, PT ;  /* 0x000000030500780c */ /* 0x000fda0003f05270 */
[----:B------:R-:W-:Y:S05]  /*1630*/  @!P0 BRA `(.L_x_25) ;  /* 0x0000000000048947 */ /* 0x000fea0003800000 */
[----:B------:R-:W-:Y:S01]  /*1640*/  BPT.TRAP 0x1 ;  /* 0x000000040000795c */ /* 0x000fe20000300000 */
.L_x_25:
[----:B------:R-:W-:Y:S01]  /*1650*/  ISETP.NE.AND P0, PT, R4, RZ, PT ;  /* 0x000000ff0400720c */ /* 0x000fe20003f05270 */
[----:B------:R-:W-:Y:S01]  /*1660*/  BSSY B0, `(.L_x_26) ;  /* 0x000000f000007945 */ /* 0x000fe20003800000 */
[----:B------:R-:W-:-:S11]  /*1670*/  ISETP.GT.U32.AND P1, PT, R3, 0x1, PT ;  /* 0x000000010300780c */ /* 0x000fd60003f24070 */
[----:B------:R-:W-:Y:S05]  /*1680*/  @!P0 BRA `(.L_x_27) ;  /* 0x0000000000308947 */ /* 0x000fea0003800000 */
[----:B------:R-:W0:Y:S01]  /*1690*/  S2R R8, SR_CgaCtaId ;  /* 0x0000000000087919 */ /* 0x000e220000008800 */
[----:B------:R-:W-:-:S04]  /*16a0*/  IMAD.WIDE.U32 R4, R7, -0x45306eb3, RZ ;  /* 0xbacf914d07047825 */ /* 0x000fc800078e00ff */
[----:B------:R-:W-:-:S05]  /*16b0*/  IMAD.IADD R3, R7, 0x1, -R5 ;  /* 0x0000000107037824 */ /* 0x000fca00078e0a05 */
[----:B------:R-:W-:-:S04]  /*16c0*/  LEA.HI R3, R3, R5, RZ, 0x1f ;  /* 0x0000000503037211 */ /* 0x000fc800078ff8ff */
[----:B------:R-:W-:Y:S02]  /*16d0*/  SHF.R.U32.HI R4, RZ, 0x5, R3 ;  /* 0x00000005ff047819 */ /* 0x000fe40000011603 */
[----:B------:R-:W-:-:S03]  /*16e0*/  MOV R3, 0x400 ;  /* 0x0000040000037802 */ /* 0x000fc60000000f00 */
[----:B------:R-:W-:Y:S01]  /*16f0*/  IMAD R4, R4, -0x25, R7 ;  /* 0xffffffdb04047824 */ /* 0x000fe200078e0207 */
[----:B0-----:R-:W-:-:S05]  /*1700*/  LEA R3, R8, R3, 0x18 ;  /* 0x0000000308037211 */ /* 0x001fca00078ec0ff */
[----:B------:R-:W-:-:S04]  /*1710*/  IMAD R4, R4, 0x8, R3 ;  /* 0x0000000804047824 */ /* 0x000fc800078e0203 */
[----:B------:R-:W-:-:S05]  /*1720*/  VIADD R3, R4, 0x37928 ;  /* 0x0003792804037836 */ /* 0x000fca0000000000 */
[----:B------:R-:W-:-:S04]  /*1730*/  PRMT R3, R2, 0x654, R3 ;  /* 0x0000065402037816 */ /* 0x000fc80000000003 */
[----:B------:R0:W-:Y:S03]  /*1740*/  SYNCS.ARRIVE.TRANS64.RED.A1T0 RZ, [R3+URZ], RZ ;  /* 0x000000ff03ff79a7 */ /* 0x0001e6000810043f */
.L_x_27:
[----:B------:R-:W-:Y:S05]  /*1750*/  BSYNC B0 ;  /* 0x0000000000007941 */ /* 0x000fea0003800000 */
.L_x_26:
[----:B------:R-:W-:Y:S05]  /*1760*/  @P1 BRA `(.L_x_24) ;  /* 0x0000000000041947 */ /* 0x000fea0003800000 */
[----:B------:R-:W-:Y:S01]  /*1770*/  BPT.TRAP 0x1 ;  /* 0x000000040000795c */ /* 0x000fe20000300000 */
.L_x_24:
[----:B------:R-:W0:Y:S01]  /*1780*/  S2R R2, SR_TID.X ;  /* 0x0000000000027919 */ /* 0x000e220000002100 */
[----:B------:R-:W-:Y:S01]  /*1790*/  ULDC.64 UR4, c[0x0][0x280] ;  /* 0x0000a00000047ab9 */ /* 0x000fe20000000a00 */
[----:B------:R-:W1:Y:S01]  /*17a0*/  S2R R7, SR_CTAID.Y ;  /* 0x0000000000077919 */ /* 0x000e620000002600 */
[----:B------:R-:W2:Y:S01]  /*17b0*/  S2R R9, SR_CTAID.X ;  /* 0x0000000000097919 */ /* 0x000ea20000002500 */
[----:B0-----:R-:W-:-:S04]  /*17c0*/  SHF.R.S32.HI R3, RZ, 0x1f, R2 ;  /* 0x0000001fff037819 */ /* 0x001fc80000011402 */
[----:B------:R-:W-:Y:S01]  /*17d0*/  LEA.HI R3, R3, R2, RZ, 0x7 ;  /* 0x0000000203037211 */ /* 0x000fe200078f38ff */
[----:B-1----:R-:W-:-:S03]  /*17e0*/  IMAD.SHL.U32 R7, R7, 0x80, RZ ;  /* 0x0000008007077824 */ /* 0x002fc600078e00ff */
[----:B------:R-:W-:Y:S01]  /*17f0*/  LOP3.LUT R3, R3, 0xffffff80, RZ, 0xc0, !PT ;  /* 0xffffff8003037812 */ /* 0x000fe200078ec0ff */
[----:B--2---:R-:W-:Y:S01]  /*1800*/  IMAD.SHL.U32 R8, R9, 0x40, RZ ;  /* 0x0000004009087824 */ /* 0x004fe200078e00ff */
[----:B------:R-:W-:-:S03]  /*1810*/  ISETP.GE.AND P0, PT, R7, UR5, PT ;  /* 0x0000000507007c0c */ /* 0x000fc6000bf06270 */
[----:B------:R-:W-:Y:S01]  /*1820*/  IMAD.IADD R5, R2, 0x1, -R3 ;  /* 0x0000000102057824 */ /* 0x000fe200078e0a03 */
[----:B------:R-:W-:-:S04]  /*1830*/  ISETP.GE.OR P0, PT, R8, UR4, P0 ;  /* 0x0000000408007c0c */ /* 0x000fc80008706670 */
[----:B------:R-:W-:-:S04]  /*1840*/  SHF.R.S32.HI R4, RZ, 0x1f, R5 ;  /* 0x0000001fff047819 */ /* 0x000fc80000011405 */
[----:B------:R-:W-:-:S04]  /*1850*/  LEA.HI R2, R4, R5, RZ, 0x2 ;  /* 0x0000000504027211 */ /* 0x000fc800078f10ff */
[--C-:B------:R-:W-:Y:S02]  /*1860*/  SHF.R.S32.HI R12, RZ, 0x2, R2.reuse ;  /* 0x00000002ff0c7819 */ /* 0x100fe40000011402 */
[----:B------:R-:W-:-:S04]  /*1870*/  SHF.R.S32.HI R3, RZ, 0x1f, R2 ;  /* 0x0000001fff037819 */ /* 0x000fc80000011402 */
[----:B------:R-:W-:Y:S01]  /*1880*/  LEA.HI R3, R3, R12, RZ, 0x3 ;  /* 0x0000000c03037211 */ /* 0x000fe200078f18ff */
[----:B------:R-:W-:Y:S06]  /*1890*/  @P0 EXIT ;  /* 0x000000000000094d */ /* 0x000fec0003800000 */
[----:B------:R-:W-:Y:S01]  /*18a0*/  LOP3.LUT R3, R3, 0xfffffff8, RZ, 0xc0, !PT ;  /* 0xfffffff803037812 */ /* 0x000fe200078ec0ff */
[----:B------:R-:W0:Y:S01]  /*18b0*/  LDC.64 R10, c[0x0][0x5d0] ;  /* 0x00017400ff0a7b82 */ /* 0x000e220000000a00 */
[----:B------:R-:W-:Y:S01]  /*18c0*/  LOP3.LUT R2, R2, 0x7ffffffc, RZ, 0xc0, !PT ;  /* 0x7ffffffc02027812 */ /* 0x000fe200078ec0ff */
[----:B------:R-:W-:Y:S02]  /*18d0*/  ULDC.64 UR6, c[0x0][0x5c8] ;  /* 0x0001720000067ab9 */ /* 0x000fe40000000a00 */
[----:B------:R-:W-:Y:S01]  /*18e0*/  IMAD.IADD R12, R12, 0x1, -R3 ;  /* 0x000000010c0c7824 */ /* 0x000fe200078e0a03 */
[----:B------:R-:W-:Y:S01]  /*18f0*/  LEA.HI R3, R4, R5, RZ, 0x5 ;  /* 0x0000000504037211 */ /* 0x000fe200078f28ff */
[----:B------:R-:W-:-:S03]  /*1900*/  IMAD.IADD R2, R5, 0x1, -R2 ;  /* 0x0000000105027824 */ /* 0x000fc600078e0a02 */
[--C-:B------:R-:W-:Y:S01]  /*1910*/  SHF.R.S32.HI R13, RZ, 0x1f, R12.reuse ;  /* 0x0000001fff0d7819 */ /* 0x100fe2000001140c */
[----:B------:R-:W-:Y:S02]  /*1920*/  IMAD.SHL.U32 R16, R2, 0x2, RZ ;  /* 0x0000000202107824 */ /* 0x000fe400078e00ff */
[----:B------:R-:W-:Y:S01]  /*1930*/  IMAD.WIDE R4, R9, 0x40, R12 ;  /* 0x0000004009047825 */ /* 0x000fe200078e020c */
[----:B------:R-:W-:Y:S02]  /*1940*/  SHF.R.S32.HI R9, RZ, 0x5, R3 ;  /* 0x00000005ff097819 */ /* 0x000fe40000011403 */
[----:B------:R-:W-:Y:S02]  /*1950*/  SHF.R.S32.HI R14, RZ, 0x1f, R16 ;  /* 0x0000001fff0e7819 */ /* 0x000fe40000011410 */
[----:B------:R-:W-:Y:S01]  /*1960*/  IADD3 R2, P0, R7, R16, RZ ;  /* 0x0000001007027210 */ /* 0x000fe20007f1e0ff */
[----:B------:R-:W-:-:S03]  /*1970*/  IMAD.WIDE R4, R9, 0x10, R4 ;  /* 0x0000001009047825 */ /* 0x000fc600078e0204 */
[----:B------:R-:W-:Y:S01]  /*1980*/  LEA.HI.X.SX32 R3, R7, R14, 0x1, P0 ;  /* 0x0000000e07037211 */ /* 0x000fe200000f0eff */
[-C--:B0-----:R-:W-:Y:S01]  /*1990*/  IMAD R13, R5, R10.reuse, RZ ;  /* 0x0000000a050d7224 */ /* 0x081fe200078e02ff */
[----:B------:R-:W-:Y:S01]  /*19a0*/  IADD3 R7, -R16, UR5, -R7 ;  /* 0x0000000510077c10 */ /* 0x000fe2000fffe907 */
[----:B------:R-:W-:-:S04]  /*19b0*/  IMAD.WIDE.U32 R14, R4, R10, R2 ;  /* 0x0000000a040e7225 */ /* 0x000fc800078e0002 */
[----:B------:R-:W-:Y:S01]  /*19c0*/  IMAD R13, R4, R11, R13 ;  /* 0x0000000b040d7224 */ /* 0x000fe200078e020d */
[----:B------:R-:W-:-:S03]  /*19d0*/  LEA R17, P0, R10, R14, 0x3 ;  /* 0x0000000e0a117211 */ /* 0x000fc600078018ff */
[----:B------:R-:W-:Y:S02]  /*19e0*/  IMAD.IADD R15, R15, 0x1, R13 ;  /* 0x000000010f0f7824 */ /* 0x000fe400078e020d */
[----:B------:R-:W-:Y:S01]  /*19f0*/  IMAD R13, R9, -0x10, -R8 ;  /* 0xfffffff0090d7824 */ /* 0x000fe200078e0a08 */
[----:B------:R-:W-:Y:S02]  /*1a00*/  IADD3 R8, P1, R14, UR6, RZ ;  /* 0x000000060e087c10 */ /* 0x000fe4000ff3e0ff */
[----:B------:R-:W-:Y:S02]  /*1a10*/  LEA.HI.X R11, R10, R15, R11, 0x3, P0 ;  /* 0x0000000f0a0b7211 */ /* 0x000fe400000f1c0b */
[----:B---3-5:R-:W-:Y:S02]  /*1a20*/  FSETP.NEU.AND P0, PT, R6, RZ, PT ;  /* 0x000000ff0600720b */ /* 0x028fe40003f0d000 */
[----:B------:R-:W-:Y:S02]  /*1a30*/  IADD3 R10, P2, R17, UR6, RZ ;  /* 0x00000006110a7c10 */ /* 0x000fe4000ff5e0ff */
[----:B------:R-:W-:-:S02]  /*1a40*/  IADD3.X R9, R15, UR7, RZ, P1, !PT ;  /* 0x000000070f097c10 */ /* 0x000fc40008ffe4ff */
[----:B------:R-:W-:Y:S02]  /*1a50*/  IADD3.X R11, R11, UR7, RZ, P2, !PT ;  /* 0x000000070b0b7c10 */ /* 0x000fe400097fe4ff */
[----:B------:R-:W-:-:S05]  /*1a60*/  IADD3 R14, R13, UR4, -R12 ;  /* 0x000000040d0e7c10 */ /* 0x000fca000fffe80c */
[----:B------:R-:W-:Y:S05]  /*1a70*/  @!P0 BRA `(.L_x_28) ;  /* 0x0000003400288947 */ /* 0x000fea0003800000 */
[----:B------:R-:W-:Y:S01]  /*1a80*/  ISETP.GE.AND P1, PT, R14, 0x1, PT ;  /* 0x000000010e00780c */ /* 0x000fe20003f26270 */
[----:B------:R-:W-:Y:S01]  /*1a90*/  ULDC.64 UR4, c[0x0][0x5b0] ;  /* 0x00016c0000047ab9 */ /* 0x000fe20000000a00 */
[----:B------:R-:W-:Y:S01]  /*1aa0*/  ULDC.64 UR6, c[0x0][0x5a8] ;  /* 0x00016a0000067ab9 */ /* 0x000fe20000000a00 */
[----:B------:R-:W-:Y:S01]  /*1ab0*/  IMAD R15, R5, UR4, RZ ;  /* 0x00000004050f7c24 */ /* 0x000fe2000f8e02ff */
[----:B------:R-:W-:Y:S01]  /*1ac0*/  ISETP.LT.OR P0, PT, R7, 0x1, !P1 ;  /* 0x000000010700780c */ /* 0x000fe20004f01670 */
[C---:B------:R-:W-:Y:S01]  /*1ad0*/  IMAD.WIDE.U32 R12, R4.reuse, UR4, R2 ;  /* 0x00000004040c7c25 */ /* 0x040fe2000f8e0002 */
[----:B------:R-:W-:Y:S03]  /*1ae0*/  BSSY B0, `(.L_x_29) ;  /* 0x0000007000007945 */ /* 0x000fe60003800000 */
[----:B------:R-:W-:Y:S01]  /*1af0*/  IMAD R15, R4, UR5, R15 ;  /* 0x00000005040f7c24 */ /* 0x000fe2000f8e020f */
[----:B------:R-:W-:-:S04]  /*1b00*/  IADD3 R12, P2, R12, UR6, RZ ;  /* 0x000000060c0c7c10 */ /* 0x000fc8000ff5e0ff */
[--C-:B------:R-:W-:Y:S02]  /*1b10*/  IADD3.X R13, R13, UR7, R15.reuse, P2, !PT ;  /* 0x000000070d0d7c10 */ /* 0x100fe400097fe40f */
[----:B------:R-:W-:Y:S01]  /*1b20*/  PRMT R15, RZ, 0x7610, R15 ;  /* 0x00007610ff0f7816 */ /* 0x000fe2000000000f */
[----:B------:R-:W-:Y:S06]  /*1b30*/  @P0 BRA `(.L_x_30) ;  /* 0x0000000000040947 */ /* 0x000fec0003800000 */
[----:B------:R0:W5:Y:S02]  /*1b40*/  LDG.E.U8 R15, desc[UR12][R12.64] ;  /* 0x0000000c0c0f7981 */ /* 0x000164000c1e1100 */
.L_x_30:
[----:B------:R-:W-:Y:S05]  /*1b50*/  BSYNC B0 ;  /* 0x0000000000007941 */ /* 0x000fea0003800000 */
.L_x_29:
[----:B-----5:R-:W-:Y:S01]  /*1b60*/  LOP3.LUT R15, R15, 0xff, RZ, 0xc0, !PT ;  /* 0x000000ff0f0f7812 */ /* 0x020fe200078ec0ff */
[----:B------:R-:W-:Y:S01]  /*1b70*/  BSSY B0, `(.L_x_31) ;  /* 0x000000b000007945 */ /* 0x000fe20003800000 */
[----:B------:R-:W-:Y:S02]  /*1b80*/  ISETP.LT.OR P2, PT, R7, 0x2, !P1 ;  /* 0x000000020700780c */ /* 0x000fe40004f41670 */
[----:B------:R-:W-:-:S05]  /*1b90*/  F2FP.F16.E4M3.UNPACK_B R15, R15 ;  /* 0x0000000fff0f723e */ /* 0x000fca00020006ff */
[----:B------:R-:W-:-:S05]  /*1ba0*/  HADD2.F32 R15, -RZ, R15.H0_H0 ;  /* 0x2000000fff0f7230 */ /* 0x000fca0000004100 */
[----:B------:R-:W-:-:S04]  /*1bb0*/  FMUL R15, R15, R6 ;  /* 0x000000060f0f7220 */ /* 0x000fc80000400000 */
[----:B------:R-:W-:-:S05]  /*1bc0*/  FFMA R15, R24, R0, R15 ;  /* 0x00000000180f7223 */ /* 0x000fca000000000f */
[----:B------:R-:W-:Y:S02]  /*1bd0*/  F2FP.SATFINITE.E4M3.F32.PACK_AB_MERGE_C R17, RZ, R15, RZ ;  /* 0x0000000fff11723e */ /* 0x000fe400048070ff */
[----:B------:R-:W-:-:S03]  /*1be0*/  PRMT R15, RZ, 0x7610, R15 ;  /* 0x00007610ff0f7816 */ /* 0x000fc6000000000f */
[----:B------:R1:W-:Y:S01]  /*1bf0*/  @!P0 STG.E.U8 desc[UR12][R8.64], R17 ;  /* 0x0000001108008986 */ /* 0x0003e2000c10110c */
[----:B------:R-:W-:Y:S05]  /*1c00*/  @P2 BRA `(.L_x_32) ;  /* 0x0000000000042947 */ /* 0x000fea0003800000 */
[----:B------:R2:W5:Y:S02]  /*1c10*/  LDG.E.U8 R15, desc[UR12][R12.64+0x1] ;  /* 0x0000010c0c0f7981 */ /* 0x000564000c1e1100 */
.L_x_32:
[----:B------:R-:W-:Y:S05]  /*1c20*/  BSYNC B0 ;  /* 0x0000000000007941 */ /* 0x000fea0003800000 */
.L_x_31:
[----:B-----5:R-:W-:Y:S01]  /*1c30*/  LOP3.LUT R15, R15, 0xff, RZ, 0xc0, !PT ;  /* 0x000000ff0f0f7812 */ /* 0x020fe200078ec0ff */
[----:B------:R-:W-:Y:S01]  /*1c40*/  BSSY B0, `(.L_x_33) ;  /* 0x0000013000007945 */ /* 0x000fe20003800000 */
[----:B-1----:R-:W-:Y:S02]  /*1c50*/  IADD3 R17, P0, R4, 0x8, RZ ;  /* 0x0000000804117810 */ /* 0x002fe40007f1e0ff */
[----:B------:R-:W-:-:S03]  /*1c60*/  F2FP.F16.E4M3.UNPACK_B R15, R15 ;  /* 0x0000000fff0f723e */ /* 0x000fc600020006ff */
[----:B------:R-:W-:Y:S01]  /*1c70*/  IMAD.X R5, RZ, RZ, R5, P0 ;  /* 0x000000ffff057224 */ /* 0x000fe200000e0605 */
[----:B------:R-:W-:Y:S01]  /*1c80*/  ISETP.GE.AND P0, PT, R14, 0x9, PT ;  /* 0x000000090e00780c */ /* 0x000fe20003f06270 */
[----:B------:R-:W-:Y:S02]  /*1c90*/  HADD2.F32 R15, -RZ, R15.H0_H0 ;  /* 0x2000000fff0f7230 */ /* 0x000fe40000004100 */
[----:B------:R-:W-:Y:S01]  /*1ca0*/  IMAD R16, R5, UR4, RZ ;  /* 0x0000000405107c24 */ /* 0x000fe2000f8e02ff */
[----:B------:R-:W-:Y:S01]  /*1cb0*/  ISETP.LT.OR P3, PT, R7, 0x1, !P0 ;  /* 0x000000010700780c */ /* 0x000fe20004761670 */
[----:B------:R-:W-:-:S04]  /*1cc0*/  IMAD.WIDE.U32 R2, R17, UR4, R2 ;  /* 0x0000000411027c25 */ /* 0x000fc8000f8e0002 */
[----:B------:R-:W-:Y:S01]  /*1cd0*/  FMUL R4, R15, R6 ;  /* 0x000000060f047220 */ /* 0x000fe20000400000 */
[----:B------:R-:W-:-:S03]  /*1ce0*/  IMAD R17, R17, UR5, R16 ;  /* 0x0000000511117c24 */ /* 0x000fc6000f8e0210 */
[----:B------:R-:W-:Y:S01]  /*1cf0*/  FFMA R4, R25, R0, R4 ;  /* 0x0000000019047223 */ /* 0x000fe20000000004 */
[----:B------:R-:W-:-:S04]  /*1d00*/  IADD3 R2, P4, R2, UR6, RZ ;  /* 0x0000000602027c10 */ /* 0x000fc8000ff9e0ff */
[----:B------:R-:W-:Y:S02]  /*1d10*/  F2FP.SATFINITE.E4M3.F32.PACK_AB_MERGE_C R5, RZ, R4, RZ ;  /* 0x00000004ff05723e */ /* 0x000fe400048070ff */
[----:B------:R-:W-:Y:S02]  /*1d20*/  IADD3.X R3, R3, UR7, R17, P4, !PT ;  /* 0x0000000703037c10 */ /* 0x000fe4000a7fe411 */
[----:B------:R-:W-:Y:S01]  /*1d30*/  PRMT R4, RZ, 0x7610, R4 ;  /* 0x00007610ff047816 */ /* 0x000fe20000000004 */
[----:B------:R1:W-:Y:S01]  /*1d40*/  @!P2 STG.E.U8 desc[UR12][R8.64+0x1], R5 ;  /* 0x000001050800a986 */ /* 0x0003e2000c10110c */
[----:B------:R-:W-:Y:S05]  /*1d50*/  @P3 BRA `(.L_x_34) ;  /* 0x0000000000043947 */ /* 0x000fea0003800000 */
[----:B------:R3:W5:Y:S02]  /*1d60*/  LDG.E.U8 R4, desc[UR12][R2.64] ;  /* 0x0000000c02047981 */ /* 0x000764000c1e1100 */
.L_x_34:
[----:B------:R-:W-:Y:S05]  /*1d70*/  BSYNC B0 ;  /* 0x0000000000007941 */ /* 0x000fea0003800000 */
.L_x_33:
[----:B-----5:R-:W-:Y:S01]  /*1d80*/  LOP3.LUT R4, R4, 0xff, RZ, 0xc0, !PT ;  /* 0x000000ff04047812 */ /* 0x020fe200078ec0ff */
[----:B------:R-:W-:Y:S01]  /*1d90*/  BSSY B0, `(.L_x_35) ;  /* 0x000000b000007945 */ /* 0x000fe20003800000 */
[----:B------:R-:W-:Y:S02]  /*1da0*/  ISETP.LT.OR P2, PT, R7, 0x2, !P0 ;  /* 0x000000020700780c */ /* 0x000fe40004741670 */
[----:B------:R-:W-:-:S05]  /*1db0*/  F2FP.F16.E4M3.UNPACK_B R4, R4 ;  /* 0x00000004ff04723e */ /* 0x000fca00020006ff */
[----:B-1----:R-:W-:Y:S01]  /*1dc0*/  HADD2.F32 R5, -RZ, R4.H0_H0 ;  /* 0x20000004ff057230 */ /* 0x002fe20000004100 */
[----:B------:R-:W-:-:S04]  /*1dd0*/  PRMT R4, RZ, 0x7610, R4 ;  /* 0x00007610ff047816 */ /* 0x000fc80000000004 */
[----:B------:R-:W-:-:S04]  /*1de0*/  FMUL R5, R5, R6 ;  /* 0x0000000605057220 */ /* 0x000fc80000400000 */
[----:B------:R-:W-:-:S05]  /*1df0*/  FFMA R5, R26, R0, R5 ;  /* 0x000000001a057223 */ /* 0x000fca0000000005 */
[----:B------:R-:W-:-:S05]  /*1e00*/  F2FP.SATFINITE.E4M3.F32.PACK_AB_MERGE_C R5, RZ, R5, RZ ;  /* 0x00000005ff05723e */ /* 0x000fca00048070ff */
[----:B------:R1:W-:Y:S01]  /*1e10*/  @!P3 STG.E.U8 desc[UR12][R10.64], R5 ;  /* 0x000000050a00b986 */ /* 0x0003e2000c10110c */
[----:B------:R-:W-:Y:S05]  /*1e20*/  @P2 BRA `(.L_x_36) ;  /* 0x0000000000042947 */ /* 0x000fea0003800000 */
[----:B------:R4:W5:Y:S02]  /*1e30*/  LDG.E.U8 R4, desc[UR12][R2.64+0x1] ;  /* 0x0000010c02047981 */ /* 0x000964000c1e1100 */
.L_x_36:
[----:B------:R-:W-:Y:S05]  /*1e40*/  BSYNC B0 ;  /* 0x0000000000007941 */ /* 0x000fea0003800000 */
.L_x_35:
[----:B-----5:R-:W-:Y:S01]  /*1e50*/  LOP3.LUT R4, R4, 0xff, RZ, 0xc0, !PT ;  /* 0x000000ff04047812 */ /* 0x020fe200078ec0ff */
[----:B------:R-:W-:Y:S01]  /*1e60*/  BSSY B0, `(.L_x_37) ;  /* 0x000000b000007945 */ /* 0x000fe20003800000 */
[----:B------:R-:W-:Y:S02]  /*1e70*/  ISETP.LT.OR P3, PT, R7, 0x9, !P1 ;  /* 0x000000090700780c */ /* 0x000fe40004f61670 */
[----:B------:R-:W-:-:S05]  /*1e80*/  F2FP.F16.E4M3.UNPACK_B R4, R4 ;  /* 0x00000004ff04723e */ /* 0x000fca00020006ff */
[----:B-1----:R-:W-:-:S05]  /*1e90*/  HADD2.F32 R5, -RZ, R4.H0_H0 ;  /* 0x20000004ff057230 */ /* 0x002fca0000004100 */
[----:B------:R-:W-:-:S04]  /*1ea0*/  FMUL R4, R5, R6 ;  /* 0x0000000605047220 */ /* 0x000fc80000400000 */
[----:B------:R-:W-:-:S05]  /*1eb0*/  FFMA R4, R27, R0, R4 ;  /* 0x000000001b047223 */ /* 0x000fca0000000004 */
[----:B------:R-:W-:Y:S02]  /*1ec0*/  F2FP.SATFINITE.E4M3.F32.PACK_AB_MERGE_C R5, RZ, R4, RZ ;  /* 0x00000004ff05723e */ /* 0x000fe400048070ff */
[----:B------:R-:W-:-:S03]  /*1ed0*/  PRMT R4, RZ, 0x7610, R4 ;  /* 0x00007610ff047816 */ /* 0x000fc60000000004 */
[----:B------:R1:W-:Y:S01]  /*1ee0*/  @!P2 STG.E.U8 desc[UR12][R10.64+0x1], R5 ;  /* 0x000001050a00a986 */ /* 0x0003e2000c10110c */
[----:B------:R-:W-:Y:S05]  /*1ef0*/  @P3 BRA `(.L_x_38) ;  /* 0x0000000000043947 */ /* 0x000fea0003800000 */
[----:B------:R0:W5:Y:S02]  /*1f00*/  LDG.E.U8 R4, desc[UR12][R12.64+0x8] ;  /* 0x0000080c0c047981 */ /* 0x000164000c1e1100 */
.L_x_38:
[----:B------:R-:W-:Y:S05]  /*1f10*/  BSYNC B0 ;  /* 0x0000000000007941 */ /* 0x000fea0003800000 */
.L_x_37:
        /* <DEDUP_REMOVED lines=12> */
.L_x_40:
[----:B------:R-:W-:Y:S05]  /*1fe0*/  BSYNC B0 ;  /* 0x0000000000007941 */ /* 0x000fea0003800000 */
.L_x_39:
        /* <DEDUP_REMOVED lines=12> */
.L_x_42:
[----:B------:R-:W-:Y:S05]  /*20b0*/  BSYNC B0 ;  /* 0x0000000000007941 */ /* 0x000fea0003800000 */
.L_x_41:
        /* <DEDUP_REMOVED lines=12> */
.L_x_44:
[----:B------:R-:W-:Y:S05]  /*2180*/  BSYNC B0 ;  /* 0x0000000000007941 */ /* 0x000fea0003800000 */
.L_x_43:
        /* <DEDUP_REMOVED lines=12> */
.L_x_46:
[----:B------:R-:W-:Y:S05]  /*2250*/  BSYNC B0 ;  /* 0x0000000000007941 */ /* 0x000fea0003800000 */
.L_x_45:
        /* <DEDUP_REMOVED lines=12> */
.L_x_48:
[----:B------:R-:W-:Y:S05]  /*2320*/  BSYNC B0 ;  /* 0x0000000000007941 */ /* 0x000fea0003800000 */
.L_x_47:
        /* <DEDUP_REMOVED lines=12> */
.L_x_50:
[----:B------:R-:W-:Y:S05]  /*23f0*/  BSYNC B0 ;  /* 0x0000000000007941 */ /* 0x000fea0003800000 */
.L_x_49:
        /* <DEDUP_REMOVED lines=12> */
.L_x_52:
[----:B------:R-:W-:Y:S05]  /*24c0*/  BSYNC B0 ;  /* 0x0000000000007941 */ /* 0x000fea0003800000 */
.L_x_51:
        /* <DEDUP_REMOVED lines=12> */
.L_x_54:
[----:B------:R-:W-:Y:S05]  /*2590*/  BSYNC B0 ;  /* 0x0000000000007941 */ /* 0x000fea0003800000 */
.L_x_53:
        /* <DEDUP_REMOVED lines=12> */
.L_x_56:
[----:B------:R-:W-:Y:S05]  /*2660*/  BSYNC B0 ;  /* 0x0000000000007941 */ /* 0x000fea0003800000 */
.L_x_55:
        /* <DEDUP_REMOVED lines=12> */
.L_x_58:
[----:B------:R-:W-:Y:S05]  /*2730*/  BSYNC B0 ;  /* 0x0000000000007941 */ /* 0x000fea0003800000 */
.L_x_57:
        /* <DEDUP_REMOVED lines=12> */
.L_x_60:
[----:B------:R-:W-:Y:S05]  /*2800*/  BSYNC B0 ;  /* 0x0000000000007941 */ /* 0x000fea0003800000 */
.L_x_59:
        /* <DEDUP_REMOVED lines=12> */
.L_x_62:
[----:B------:R-:W-:Y:S05]  /*28d0*/  BSYNC B0 ;  /* 0x0000000000007941 */ /* 0x000fea0003800000 */
.L_x_61:
        /* <DEDUP_REMOVED lines=12> */
.L_x_64:
[----:B------:R-:W-:Y:S05]  /*29a0*/  BSYNC B0 ;  /* 0x0000000000007941 */ /* 0x000fea0003800000 */
.L_x_63:
        /* <DEDUP_REMOVED lines=12> */
.L_x_66:
[----:B------:R-:W-:Y:S05]  /*2a70*/  BSYNC B0 ;  /* 0x0000000000007941 */ /* 0x000fea0003800000 */
.L_x_65:
        /* <DEDUP_REMOVED lines=12> */
.L_x_68:
[----:B------:R-:W-:Y:S05]  /*2b40*/  BSYNC B0 ;  /* 0x0000000000007941 */ /* 0x000fea0003800000 */
.L_x_67:
        /* <DEDUP_REMOVED lines=12> */
.L_x_70:
[----:B------:R-:W-:Y:S05]  /*2c10*/  BSYNC B0 ;  /* 0x0000000000007941 */ /* 0x000fea0003800000 */
.L_x_69:
        /* <DEDUP_REMOVED lines=12> */
.L_x_72:
[----:B------:R-:W-:Y:S05]  /*2ce0*/  BSYNC B0 ;  /* 0x0000000000007941 */ /* 0x000fea0003800000 */
.L_x_71:
        /* <DEDUP_REMOVED lines=12> */
.L_x_74:
[----:B------:R-:W-:Y:S05]  /*2db0*/  BSYNC B0 ;  /* 0x0000000000007941 */ /* 0x000fea0003800000 */
.L_x_73:
        /* <DEDUP_REMOVED lines=12> */
.L_x_76:
[----:B------:R-:W-:Y:S05]  /*2e80*/  BSYNC B0 ;  /* 0x0000000000007941 */ /* 0x000fea0003800000 */
.L_x_75:
        /* <DEDUP_REMOVED lines=12> */
.L_x_78:
[----:B------:R-:W-:Y:S05]  /*2f50*/  BSYNC B0 ;  /* 0x0000000000007941 */ /* 0x000fea0003800000 */
.L_x_77:
        /* <DEDUP_REMOVED lines=12> */
.L_x_80:
[----:B------:R-:W-:Y:S05]  /*3020*/  BSYNC B0 ;  /* 0x0000000000007941 */ /* 0x000fea0003800000 */
.L_x_79:
        /* <DEDUP_REMOVED lines=12> */
.L_x_82:
[----:B------:R-:W-:Y:S05]  /*30f0*/  BSYNC B0 ;  /* 0x0000000000007941 */ /* 0x000fea0003800000 */
.L_x_81:
        /* <DEDUP_REMOVED lines=12> */
.L_x_84:
[----:B------:R-:W-:Y:S05]  /*31c0*/  BSYNC B0 ;  /* 0x0000000000007941 */ /* 0x000fea0003800000 */
.L_x_83:
        /* <DEDUP_REMOVED lines=12> */
.L_x_86:
[----:B------:R-:W-:Y:S05]  /*3290*/  BSYNC B0 ;  /* 0x0000000000007941 */ /* 0x000fea0003800000 */
.L_x_85:
        /* <DEDUP_REMOVED lines=12> */
.L_x_88:
[----:B------:R-:W-:Y:S05]  /*3360*/  BSYNC B0 ;  /* 0x0000000000007941 */ /* 0x000fea0003800000 */
.L_x_87:
        /* <DEDUP_REMOVED lines=12> */
.L_x_90:
[----:B------:R-:W-:Y:S05]  /*3430*/  BSYNC B0 ;  /* 0x0000000000007941 */ /* 0x000fea0003800000 */
.L_x_89:
        /* <DEDUP_REMOVED lines=12> */
.L_x_92:
[----:B------:R-:W-:Y:S05]  /*3500*/  BSYNC B0 ;  /* 0x0000000000007941 */ /* 0x000fea0003800000 */
.L_x_91:
        /* <DEDUP_REMOVED lines=12> */
.L_x_94:
[----:B------:R-:W-:Y:S05]  /*35d0*/  BSYNC B0 ;  /* 0x0000000000007941 */ /* 0x000fea0003800000 */
.L_x_93:
        /* <DEDUP_REMOVED lines=12> */
.L_x_96:
[----:B------:R-:W-:Y:S05]  /*36a0*/  BSYNC B0 ;  /* 0x0000000000007941 */ /* 0x000fea0003800000 */
.L_x_95:
        /* <DEDUP_REMOVED lines=12> */
.L_x_98:
[----:B------:R-:W-:Y:S05]  /*3770*/  BSYNC B0 ;  /* 0x0000000000007941 */ /* 0x000fea0003800000 */
.L_x_97:
        /* <DEDUP_REMOVED lines=12> */
.L_x_100:
[----:B------:R-:W-:Y:S05]  /*3840*/  BSYNC B0 ;  /* 0x0000000000007941 */ /* 0x000fea0003800000 */
.L_x_99:
        /* <DEDUP_REMOVED lines=12> */
.L_x_102:
[----:B------:R-:W-:Y:S05]  /*3910*/  BSYNC B0 ;  /* 0x0000000000007941 */ /* 0x000fea0003800000 */
.L_x_101:
        /* <DEDUP_REMOVED lines=12> */
.L_x_104:
[----:B------:R-:W-:Y:S05]  /*39e0*/  BSYNC B0 ;  /* 0x0000000000007941 */ /* 0x000fea0003800000 */
.L_x_103:
        /* <DEDUP_REMOVED lines=12> */
.L_x_106:
[----:B------:R-:W-:Y:S05]  /*3ab0*/  BSYNC B0 ;  /* 0x0000000000007941 */ /* 0x000fea0003800000 */
.L_x_105:
        /* <DEDUP_REMOVED lines=12> */
.L_x_108:
[----:B------:R-:W-:Y:S05]  /*3b80*/  BSYNC B0 ;  /* 0x0000000000007941 */ /* 0x000fea0003800000 */
.L_x_107:
        /* <DEDUP_REMOVED lines=12> */
.L_x_110:
[----:B------:R-:W-:Y:S05]  /*3c50*/  BSYNC B0 ;  /* 0x0000000000007941 */ /* 0x000fea0003800000 */
.L_x_109:
        /* <DEDUP_REMOVED lines=12> */
.L_x_112:
[----:B------:R-:W-:Y:S05]  /*3d20*/  BSYNC B0 ;  /* 0x0000000000007941 */ /* 0x000fea0003800000 */
.L_x_111:
        /* <DEDUP_REMOVED lines=12> */
.L_x_114:
[----:B------:R-:W-:Y:S05]  /*3df0*/  BSYNC B0 ;  /* 0x0000000000007941 */ /* 0x000fea0003800000 */
.L_x_113:
        /* <DEDUP_REMOVED lines=12> */
.L_x_116:
[----:B------:R-:W-:Y:S05]  /*3ec0*/  BSYNC B0 ;  /* 0x0000000000007941 */ /* 0x000fea0003800000 */
.L_x_115:
        /* <DEDUP_REMOVED lines=12> */
.L_x_118:
[----:B------:R-:W-:Y:S05]  /*3f90*/  BSYNC B0 ;  /* 0x0000000000007941 */ /* 0x000fea0003800000 */
.L_x_117:
        /* <DEDUP_REMOVED lines=12> */
.L_x_120:
[----:B------:R-:W-:Y:S05]  /*4060*/  BSYNC B0 ;  /* 0x0000000000007941 */ /* 0x000fea0003800000 */
.L_x_119:
        /* <DEDUP_REMOVED lines=12> */
.L_x_122:
[----:B------:R-:W-:Y:S05]  /*4130*/  BSYNC B0 ;  /* 0x0000000000007941 */ /* 0x000fea0003800000 */
.L_x_121:
        /* <DEDUP_REMOVED lines=12> */
.L_x_124:
[----:B------:R-:W-:Y:S05]  /*4200*/  BSYNC B0 ;  /* 0x0000000000007941 */ /* 0x000fea0003800000 */
.L_x_123:
        /* <DEDUP_REMOVED lines=12> */
.L_x_126:
[----:B------:R-:W-:Y:S05]  /*42d0*/  BSYNC B0 ;  /* 0x0000000000007941 */ /* 0x000fea0003800000 */
.L_x_125:
        /* <DEDUP_REMOVED lines=12> */
.L_x_128:
[----:B------:R-:W-:Y:S05]  /*43a0*/  BSYNC B0 ;  /* 0x0000000000007941 */ /* 0x000fea0003800000 */
.L_x_127:
        /* <DEDUP_REMOVED lines=12> */
.L_x_130:
[----:B------:R-:W-:Y:S05]  /*4470*/  BSYNC B0 ;  /* 0x0000000000007941 */ /* 0x000fea0003800000 */
.L_x_129:
        /* <DEDUP_REMOVED lines=12> */
.L_x_132:
[----:B------:R-:W-:Y:S05]  /*4540*/  BSYNC B0 ;  /* 0x0000000000007941 */ /* 0x000fea0003800000 */
.L_x_131:
        /* <DEDUP_REMOVED lines=12> */
.L_x_134:
[----:B------:R-:W-:Y:S05]  /*4610*/  BSYNC B0 ;  /* 0x0000000000007941 */ /* 0x000fea0003800000 */
.L_x_133:
        /* <DEDUP_REMOVED lines=12> */
.L_x_136:
[----:B------:R-:W-:Y:S05]  /*46e0*/  BSYNC B0 ;  /* 0x0000000000007941 */ /* 0x000fea0003800000 */
.L_x_135:
        /* <DEDUP_REMOVED lines=12> */
.L_x_138:
[----:B------:R-:W-:Y:S05]  /*47b0*/  BSYNC B0 ;  /* 0x0000000000007941 */ /* 0x000fea0003800000 */
.L_x_137:
        /* <DEDUP_REMOVED lines=12> */
.L_x_140:
[----:B------:R-:W-:Y:S05]  /*4880*/  BSYNC B0 ;  /* 0x0000000000007941 */ /* 0x000fea0003800000 */
.L_x_139:
        /* <DEDUP_REMOVED lines=12> */
.L_x_142:
[----:B------:R-:W-:Y:S05]  /*4950*/  BSYNC B0 ;  /* 0x0000000000007941 */ /* 0x000fea0003800000 */
.L_x_141:
[----:B-----5:R-:W-:Y:S01]  /*4960*/  F2FP.F16.E4M3.UNPACK_B R4, R4 ;  /* 0x00000004ff04723e */ /* 0x020fe200020006ff */
[----:B------:R-:W-:Y:S01]  /*4970*/  BSSY B0, `(.L_x_143) ;  /* 0x000000a000007945 */ /* 0x000fe20003800000 */
[----:B------:R-:W-:-:S03]  /*4980*/  ISETP.LT.OR P2, PT, R7, 0x72, !P1 ;  /* 0x000000720700780c */ /* 0x000fc60004f41670 */
        /* <DEDUP_REMOVED lines=8> */
.L_x_144:
[----:B------:R-:W-:Y:S05]  /*4a10*/  BSYNC B0 ;  /* 0x0000000000007941 */ /* 0x000fea0003800000 */
.L_x_143:
[----:B-----5:R-:W-:Y:S01]  /*4a20*/  F2FP.F16.E4M3.UNPACK_B R4, R4 ;  /* 0x00000004ff04723e */ /* 0x020fe200020006ff */
[----:B------:R-:W-:Y:S01]  /*4a30*/  BSSY B0, `(.L_x_145) ;  /* 0x000000a000007945 */ /* 0x000fe20003800000 */
[----:B------:R-:W-:-:S03]  /*4a40*/  ISETP.LT.OR P3, PT, R7, 0x71, !P0 ;  /* 0x000000710700780c */ /* 0x000fc60004761670 */
        /* <DEDUP_REMOVED lines=8> */
.L_x_146:
[----:B------:R-:W-:Y:S05]  /*4ad0*/  BSYNC B0 ;  /* 0x0000000000007941 */ /* 0x000fea0003800000 */
.L_x_145:
        /* <DEDUP_REMOVED lines=11> */
.L_x_148:
[----:B------:R-:W-:Y:S05]  /*4b90*/  BSYNC B0 ;  /* 0x0000000000007941 */ /* 0x000fea0003800000 */
.L_x_147:
        /* <DEDUP_REMOVED lines=11> */
.L_x_150:
[----:B------:R-:W-:Y:S05]  /*4c50*/  BSYNC B0 ;  /* 0x0000000000007941 */ /* 0x000fea0003800000 */
.L_x_149:
        /* <DEDUP_REMOVED lines=11> */
.L_x_152:
[----:B------:R-:W-:Y:S05]  /*4d10*/  BSYNC B0 ;  /* 0x0000000000007941 */ /* 0x000fea0003800000 */
.L_x_151:
        /* <DEDUP_REMOVED lines=11> */
.L_x_154:
[----:B------:R-:W-:Y:S05]  /*4dd0*/  BSYNC B0 ;  /* 0x0000000000007941 */ /* 0x000fea0003800000 */
.L_x_153:
        /* <DEDUP_REMOVED lines=11> */
.L_x_156:
[----:B------:R-:W-:Y:S05]  /*4e90*/  BSYNC B0 ;  /* 0x0000000000007941 */ /* 0x000fea0003800000 */
.L_x_155:
[----:B-----5:R-:W-:-:S05]  /*4ea0*/  F2FP.F16.E4M3.UNPACK_B R4, R4 ;  /* 0x00000004ff04723e */ /* 0x020fca00020006ff */
[----:B0--34-:R-:W-:-:S05]  /*4eb0*/  HADD2.F32 R3, -RZ, R4.H0_H0 ;  /* 0x20000004ff037230 */ /* 0x019fca0000004100 */
[----:B------:R-:W-:-:S04]  /*4ec0*/  FMUL R6, R3, R6 ;  /* 0x0000000603067220 */ /* 0x000fc80000400000 */
[----:B------:R-:W-:-:S05]  /*4ed0*/  FFMA R6, R87, R0, R6 ;  /* 0x0000000057067223 */ /* 0x000fca0000000006 */
[----:B------:R-:W-:Y:S01]  /*4ee0*/  F2FP.SATFINITE.E4M3.F32.PACK_AB_MERGE_C R3, RZ, R6, RZ ;  /* 0x00000006ff03723e */ /* 0x000fe200048070ff */
[----:B------:R-:W-:Y:S06]  /*4ef0*/  @P0 EXIT ;  /* 0x000000000000094d */ /* 0x000fec0003800000 */
[----:B------:R-:W-:Y:S01]  /*4f00*/  STG.E.U8 desc[UR12][R10.64+0x79], R3 ;  /* 0x000079030a007986 */ /* 0x000fe2000c10110c */
[----:B------:R-:W-:Y:S05]  /*4f10*/  EXIT ;  /* 0x000000000000794d */ /* 0x000fea0003800000 */
.L_x_28:
[----:B------:R-:W-:Y:S01]  /*4f20*/  ISETP.GE.AND P1, PT, R14, 0x1, PT ;  /* 0x000000010e00780c */ /* 0x000fe20003f26270 */
[-C--:B------:R-:W-:Y:S01]  /*4f30*/  FMUL R24, R24, R0.reuse ;  /* 0x0000000018187220 */ /* 0x080fe20000400000 */
[----:B------:R-:W-:Y:S01]  /*4f40*/  ISETP.GE.AND P0, PT, R14, 0x9, PT ;  /* 0x000000090e00780c */ /* 0x000fe20003f06270 */
[-C--:B------:R-:W-:Y:S01]  /*4f50*/  FMUL R25, R25, R0.reuse ;  /* 0x0000000019197220 */ /* 0x080fe20000400000 */
[----:B------:R-:W-:Y:S01]  /*4f60*/  ISETP.LT.OR P2, PT, R7, 0x1, !P1 ;  /* 0x000000010700780c */ /* 0x000fe20004f41670 */
[----:B------:R-:W-:Y:S01]  /*4f70*/  FMUL R26, R26, R0 ;  /* 0x000000001a1a7220 */ /* 0x000fe20000400000 */
[----:B------:R-:W-:Y:S01]  /*4f80*/  F2FP.SATFINITE.E4M3.F32.PACK_AB_MERGE_C R3, RZ, R24, RZ ;  /* 0x00000018ff03723e */ /* 0x000fe200048070ff */
[-C--:B------:R-:W-:Y:S01]  /*4f90*/  FMUL R27, R27, R0.reuse ;  /* 0x000000001b1b7220 */ /* 0x080fe20000400000 */
[C---:B------:R-:W-:Y:S01]  /*4fa0*/  ISETP.LT.OR P3, PT, R7.reuse, 0x1, !P0 ;  /* 0x000000010700780c */ /* 0x040fe20004761670 */
[-C--:B------:R-:W-:Y:S01]  /*4fb0*/  FMUL R28, R28, R0.reuse ;  /* 0x000000001c1c7220 */ /* 0x080fe20000400000 */
[----:B------:R-:W-:Y:S01]  /*4fc0*/  ISETP.LT.OR P4, PT, R7, 0x2, !P0 ;  /* 0x000000020700780c */ /* 0x000fe20004781670 */
[-C--:B------:R-:W-:Y:S01]  /*4fd0*/  FMUL R29, R29, R0.reuse ;  /* 0x000000001d1d7220 */ /* 0x080fe20000400000 */
[C---:B------:R-:W-:Y:S01]  /*4fe0*/  ISETP.LT.OR P5, PT, R7.reuse, 0x9, !P1 ;  /* 0x000000090700780c */ /* 0x040fe20004fa1670 */
[-C--:B------:R-:W-:Y:S01]  /*4ff0*/  FMUL R30, R30, R0.reuse ;  /* 0x000000001e1e7220 */ /* 0x080fe20000400000 */
[----:B------:R-:W-:Y:S01]  /*5000*/  ISETP.LT.OR P6, PT, R7, 0xa, !P1 ;  /* 0x0000000a0700780c */ /* 0x000fe20004fc1670 */
[-C--:B------:R-:W-:Y:S01]  /*5010*/  FMUL R31, R31, R0.reuse ;  /* 0x000000001f1f7220 */ /* 0x080fe20000400000 */
[----:B------:R-:W-:Y:S01]  /*5020*/  F2FP.SATFINITE.E4M3.F32.PACK_AB_MERGE_C R25, RZ, R25, RZ ;  /* 0x00000019ff19723e */ /* 0x000fe200048070ff */
[----:B------:R0:W-:Y:S01]  /*5030*/  @!P2 STG.E.U8 desc[UR12][R8.64], R3 ;  /* 0x000000030800a986 */ /* 0x0001e2000c10110c */
[----:B------:R-:W-:Y:S01]  /*5040*/  ISETP.LT.OR P2, PT, R7, 0x2, !P1 ;  /* 0x000000020700780c */ /* 0x000fe20004f41670 */
[-C--:B------:R-:W-:Y:S01]  /*5050*/  FMUL R32, R32, R0.reuse ;  /* 0x0000000020207220 */ /* 0x080fe20000400000 */
[----:B------:R-:W-:Y:S01]  /*5060*/  F2FP.SATFINITE.E4M3.F32.PACK_AB_MERGE_C R27, RZ, R27, RZ ;  /* 0x0000001bff1b723e */ /* 0x000fe200048070ff */
[----:B------:R-:W-:Y:S01]  /*5070*/  FMUL R33, R33, R0 ;  /* 0x0000000021217220 */ /* 0x000fe20000400000 */
[----:B------:R-:W-:Y:S01]  /*5080*/  F2FP.SATFINITE.E4M3.F32.PACK_AB_MERGE_C R5, RZ, R28, RZ ;  /* 0x0000001cff05723e */ /* 0x000fe200048070ff */
[-C--:B------:R-:W-:Y:S01]  /*5090*/  FMUL R34, R34, R0.reuse ;  /* 0x0000000022227220 */ /* 0x080fe20000400000 */
[----:B------:R-:W-:Y:S01]  /*50a0*/  F2FP.SATFINITE.E4M3.F32.PACK_AB_MERGE_C R29, RZ, R29, RZ ;  /* 0x0000001dff1d723e */ /* 0x000fe200048070ff */
[-C--:B------:R-:W-:Y:S01]  /*50b0*/  FMUL R35, R35, R0.reuse ;  /* 0x0000000023237220 */ /* 0x080fe20000400000 */
[----:B------:R-:W-:Y:S01]  /*50c0*/  F2FP.SATFINITE.E4M3.F32.PACK_AB_MERGE_C R31, RZ, R31, RZ ;  /* 0x0000001fff1f723e */ /* 0x000fe200048070ff */
[-C--:B------:R-:W-:Y:S01]  /*50d0*/  FMUL R36, R36, R0.reuse ;  /* 0x0000000024247220 */ /* 0x080fe20000400000 */
[----:B------:R-:W-:Y:S01]  /*50e0*/  F2FP.SATFINITE.E4M3.F32.PACK_AB_MERGE_C R33, RZ, R33, RZ ;  /* 0x00000021ff21723e */ /* 0x000fe200048070ff */
[----:B------:R-:W-:Y:S01]  /*50f0*/  FMUL R37, R37, R0 ;  /* 0x0000000025257220 */ /* 0x000fe20000400000 */
[----:B0-----:R-:W-:Y:S01]  /*5100*/  F2FP.SATFINITE.E4M3.F32.PACK_AB_MERGE_C R3, RZ, R26, RZ ;  /* 0x0000001aff03723e */ /* 0x001fe200048070ff */
[----:B------:R-:W-:Y:S01]  /*5110*/  @!P2 STG.E.U8 desc[UR12][R8.64+0x1], R25 ;  /* 0x000001190800a986 */ /* 0x000fe2000c10110c */
[C---:B------:R-:W-:Y:S01]  /*5120*/  ISETP.LT.OR P2, PT, R7.reuse, 0x11, !P0 ;  /* 0x000000110700780c */ /* 0x040fe20004741670 */
[----:B------:R-:W-:Y:S01]  /*5130*/  FMUL R38, R38, R0 ;  /* 0x0000000026267220 */ /* 0x000fe20000400000 */
[----:B------:R-:W-:Y:S01]  /*5140*/  F2FP.SATFINITE.E4M3.F32.PACK_AB_MERGE_C R13, RZ, R34, RZ ;  /* 0x00000022ff0d723e */ /* 0x000fe200048070ff */
[----:B------:R0:W-:Y:S01]  /*5150*/  @!P3 STG.E.U8 desc[UR12][R10.64], R3 ;  /* 0x000000030a00b986 */ /* 0x0001e2000c10110c */
[----:B------:R-:W-:Y:S01]  /*5160*/  ISETP.LT.OR P3, PT, R7, 0x9, !P0 ;  /* 0x000000090700780c */ /* 0x000fe20004761670 */
[-C--:B------:R-:W-:Y:S01]  /*5170*/  FMUL R39, R39, R0.reuse ;  /* 0x0000000027277220 */ /* 0x080fe20000400000 */
[----:B------:R-:W-:Y:S01]  /*5180*/  F2FP.SATFINITE.E4M3.F32.PACK_AB_MERGE_C R35, RZ, R35, RZ ;  /* 0x00000023ff23723e */ /* 0x000fe200048070ff */
[----:B------:R-:W-:Y:S01]  /*5190*/  @!P4 STG.E.U8 desc[UR12][R10.64+0x1], R27 ;  /* 0x0000011b0a00c986 */ /* 0x000fe2000c10110c */
[C---:B------:R-:W-:Y:S01]  /*51a0*/  ISETP.LT.OR P4, PT, R7.reuse, 0xa, !P0 ;  /* 0x0000000a0700780c */ /* 0x040fe20004781670 */
[-C--:B------:R-:W-:Y:S01]  /*51b0*/  FMUL R40, R40, R0.reuse ;  /* 0x0000000028287220 */ /* 0x080fe20000400000 */
[----:B------:R-:W-:Y:S01]  /*51c0*/  F2FP.SATFINITE.E4M3.F32.PACK_AB_MERGE_C R37, RZ, R37, RZ ;  /* 0x00000025ff25723e */ /* 0x000fe200048070ff */
[----:B------:R1:W-:Y:S01]  /*51d0*/  @!P5 STG.E.U8 desc[UR12][R8.64+0x8], R5 ;  /* 0x000008050800d986 */ /* 0x0003e2000c10110c */
[----:B------:R-:W-:Y:S01]  /*51e0*/  ISETP.LT.OR P5, PT, R7, 0x11, !P1 ;  /* 0x000000110700780c */ /* 0x000fe20004fa1670 */
[-C--:B------:R-:W-:Y:S01]  /*51f0*/  FMUL R41, R41, R0.reuse ;  /* 0x0000000029297220 */ /* 0x080fe20000400000 */
[----:B------:R-:W-:Y:S01]  /*5200*/  F2FP.SATFINITE.E4M3.F32.PACK_AB_MERGE_C R39, RZ, R39, RZ ;  /* 0x00000027ff27723e */ /* 0x000fe200048070ff */
[----:B------:R-:W-:Y:S01]  /*5210*/  @!P6 STG.E.U8 desc[UR12][R8.64+0x9], R29 ;  /* 0x0000091d0800e986 */ /* 0x000fe2000c10110c */
[----:B------:R-:W-:Y:S01]  /*5220*/  ISETP.LT.OR P6, PT, R7, 0x12, !P1 ;  /* 0x000000120700780c */ /* 0x000fe20004fc1670 */
[----:B------:R-:W-:Y:S01]  /*5230*/  FMUL R42, R42, R0 ;  /* 0x000000002a2a7220 */ /* 0x000fe20000400000 */
[----:B0-----:R-:W-:Y:S01]  /*5240*/  F2FP.SATFINITE.E4M3.F32.PACK_AB_MERGE_C R3, RZ, R30, RZ ;  /* 0x0000001eff03723e */ /* 0x001fe200048070ff */
[-C--:B------:R-:W-:Y:S01]  /*5250*/  FMUL R43, R43, R0.reuse ;  /* 0x000000002b2b7220 */ /* 0x080fe20000400000 */
[-C--:B------:R-:W-:Y:S01]  /*5260*/  FMUL R44, R44, R0.reuse ;  /* 0x000000002c2c7220 */ /* 0x080fe20000400000 */
[----:B------:R-:W-:Y:S01]  /*5270*/  @!P4 STG.E.U8 desc[UR12][R10.64+0x9], R31 ;  /* 0x0000091f0a00c986 */ /* 0x000fe2000c10110c */
[----:B------:R-:W-:Y:S01]  /*5280*/  ISETP.LT.OR P4, PT, R7, 0x1a, !P1 ;  /* 0x0000001a0700780c */ /* 0x000fe20004f81670 */
[----:B------:R-:W-:Y:S01]  /*5290*/  FMUL R45, R45, R0 ;  /* 0x000000002d2d7220 */ /* 0x000fe20000400000 */
[----:B-1----:R-:W-:Y:S01]  /*52a0*/  F2FP.SATFINITE.E4M3.F32.PACK_AB_MERGE_C R5, RZ, R32, RZ ;  /* 0x00000020ff05723e */ /* 0x002fe200048070ff */
[----:B------:R0:W-:Y:S01]  /*52b0*/  @!P3 STG.E.U8 desc[UR12][R10.64+0x8], R3 ;  /* 0x000008030a00b986 */ /* 0x0001e2000c10110c */
        /* <DEDUP_REMOVED lines=9> */
[-C--:B------:R-:W-:Y:S01]  /*5350*/  FMUL R48, R48, R0.reuse ;  /* 0x0000000030307220 */ /* 0x080fe20000400000 */
[-C--:B------:R-:W-:Y:S01]  /*5360*/  FMUL R49, R49, R0.reuse ;  /* 0x0000000031317220 */ /* 0x080fe20000400000 */
[----:B------:R2:W-:Y:S01]  /*5370*/  @!P2 STG.E.U8 desc[UR12][R10.64+0x10], R13 ;  /* 0x0000100d0a00a986 */ /* 0x0005e2000c10110c */
[----:B------:R-:W-:Y:S01]  /*5380*/  ISETP.LT.OR P2, PT, R7, 0x19, !P1 ;  /* 0x000000190700780c */ /* 0x000fe20004f41670 */
[----:B------:R-:W-:Y:S01]  /*5390*/  FMUL R50, R50, R0 ;  /* 0x0000000032327220 */ /* 0x000fe20000400000 */
[----:B0-----:R-:W-:Y:S01]  /*53a0*/  F2FP.SATFINITE.E4M3.F32.PACK_AB_MERGE_C R3, RZ, R36, RZ ;  /* 0x00000024ff03723e */ /* 0x001fe200048070ff */
[----:B------:R-:W-:Y:S01]  /*53b0*/  @!P3 STG.E.U8 desc[UR12][R10.64+0x11], R35 ;  /* 0x000011230a00b986 */ /* 0x000fe2000c10110c */
[----:B-1----:R-:W-:Y:S01]  /*53c0*/  F2FP.SATFINITE.E4M3.F32.PACK_AB_MERGE_C R5, RZ, R38, RZ ;  /* 0x00000026ff05723e */ /* 0x002fe200048070ff */
[-C--:B------:R-:W-:Y:S01]  /*53d0*/  FMUL R51, R51, R0.reuse ;  /* 0x0000000033337220 */ /* 0x080fe20000400000 */
[C---:B------:R-:W-:Y:S01]  /*53e0*/  ISETP.LT.OR P3, PT, R7.reuse, 0x21, !P1 ;  /* 0x000000210700780c */ /* 0x040fe20004f61670 */
[----:B------:R-:W-:Y:S01]  /*53f0*/  @!P4 STG.E.U8 desc[UR12][R8.64+0x19], R37 ;  /* 0x000019250800c986 */ /* 0x000fe2000c10110c */
[----:B------:R-:W-:Y:S01]  /*5400*/  ISETP.LT.OR P4, PT, R7, 0x22, !P1 ;  /* 0x000000220700780c */ /* 0x000fe20004f81670 */
[-C--:B------:R-:W-:Y:S01]  /*5410*/  FMUL R52, R52, R0.reuse ;  /* 0x0000000034347220 */ /* 0x080fe20000400000 */
[----:B------:R-:W-:Y:S01]  /*5420*/  F2FP.SATFINITE.E4M3.F32.PACK_AB_MERGE_C R45, RZ, R45, RZ ;  /* 0x0000002dff2d723e */ /* 0x000fe200048070ff */
[----:B------:R-:W-:Y:S01]  /*5430*/  FMUL R53, R53, R0 ;  /* 0x0000000035357220 */ /* 0x000fe20000400000 */
[----:B--2---:R-:W-:Y:S01]  /*5440*/  F2FP.SATFINITE.E4M3.F32.PACK_AB_MERGE_C R13, RZ, R44, RZ ;  /* 0x0000002cff0d723e */ /* 0x004fe200048070ff */
        /* <DEDUP_REMOVED lines=11> */
[----:B------:R-:W-:Y:S01]  /*5500*/  F2FP.SATFINITE.E4M3.F32.PACK_AB_MERGE_C R51, RZ, R51, RZ ;  /* 0x00000033ff33723e */ /* 0x000fe200048070ff */
[----:B------:R-:W-:Y:S01]  /*5510*/  @!P4 STG.E.U8 desc[UR12][R8.64+0x21], R41 ;  /* 0x000021290800c986 */ /* 0x000fe2000c10110c */
[----:B0-----:R-:W-:Y:S01]  /*5520*/  F2FP.SATFINITE.E4M3.F32.PACK_AB_MERGE_C R3, RZ, R40, RZ ;  /* 0x00000028ff03723e */ /* 0x001fe200048070ff */
[-C--:B------:R-:W-:Y:S01]  /*5530*/  FMUL R57, R57, R0.reuse ;  /* 0x0000000039397220 */ /* 0x080fe20000400000 */
[C---:B------:R-:W-:Y:S01]  /*5540*/  ISETP.LT.OR P4, PT, R7.reuse, 0x2a, !P0 ;  /* 0x0000002a0700780c */ /* 0x040fe20004781670 */
[----:B------:R-:W-:Y:S01]  /*5550*/  FMUL R58, R58, R0 ;  /* 0x000000003a3a7220 */ /* 0x000fe20000400000 */
[----:B-1----:R-:W-:Y:S01]  /*5560*/  F2FP.SATFINITE.E4M3.F32.PACK_AB_MERGE_C R5, RZ, R42, RZ ;  /* 0x0000002aff05723e */ /* 0x002fe200048070ff */
[----:B------:R0:W-:Y:S01]  /*5570*/  @!P3 STG.E.U8 desc[UR12][R8.64+0x20], R3 ;  /* 0x000020030800b986 */ /* 0x0001e2000c10110c */
[----:B------:R-:W-:Y:S01]  /*5580*/  ISETP.LT.OR P3, PT, R7, 0x2a, !P1 ;  /* 0x0000002a0700780c */ /* 0x000fe20004f61670 */
[-C--:B------:R-:W-:Y:S01]  /*5590*/  FMUL R59, R59, R0.reuse ;  /* 0x000000003b3b7220 */ /* 0x080fe20000400000 */
[----:B------:R-:W-:Y:S01]  /*55a0*/  F2FP.SATFINITE.E4M3.F32.PACK_AB_MERGE_C R53, RZ, R53, RZ ;  /* 0x00000035ff35723e */ /* 0x000fe200048070ff */
[----:B------:R1:W-:Y:S01]  /*55b0*/  @!P5 STG.E.U8 desc[UR12][R10.64+0x20], R5 ;  /* 0x000020050a00d986 */ /* 0x0003e2000c10110c */
[C---:B------:R-:W-:Y:S01]  /*55c0*/  ISETP.LT.OR P5, PT, R7.reuse, 0x31, !P1 ;  /* 0x000000310700780c */ /* 0x040fe20004fa1670 */
[-C--:B------:R-:W-:Y:S01]  /*55d0*/  FMUL R60, R60, R0.reuse ;  /* 0x000000003c3c7220 */ /* 0x080fe20000400000 */
[----:B------:R-:W-:Y:S01]  /*55e0*/  F2FP.SATFINITE.E4M3.F32.PACK_AB_MERGE_C R55, RZ, R55, RZ ;  /* 0x00000037ff37723e */ /* 0x000fe200048070ff */
[----:B------:R-:W-:Y:S01]  /*55f0*/  @!P6 STG.E.U8 desc[UR12][R10.64+0x21], R43 ;  /* 0x0000212b0a00e986 */ /* 0x000fe2000c10110c */
[----:B------:R-:W-:Y:S01]  /*5600*/  ISETP.LT.OR P6, PT, R7, 0x32, !P1 ;  /* 0x000000320700780c */ /* 0x000fe20004fc1670 */
[-C--:B------:R-:W-:Y:S01]  /*5610*/  FMUL R61, R61, R0.reuse ;  /* 0x000000003d3d7220 */ /* 0x080fe20000400000 */
[----:B------:R-:W-:Y:S01]  /*5620*/  F2FP.SATFINITE.E4M3.F32.PACK_AB_MERGE_C R57, RZ, R57, RZ ;  /* 0x00000039ff39723e */ /* 0x000fe200048070ff */
        /* <DEDUP_REMOVED lines=83> */
[-C--:B------:R-:W-:Y:S01]  /*5b60*/  FMUL R86, R86, R0.reuse ;  /* 0x0000000056567220 */ /* 0x080fe20000400000 */
[----:B------:R-:W-:Y:S01]  /*5b70*/  @!P6 STG.E.U8 desc[UR12][R10.64+0x49], R63 ;  /* 0x0000493f0a00e986 */ /* 0x000fe2000c10110c */
[----:B------:R-:W-:Y:S01]  /*5b80*/  ISETP.LT.OR P6, PT, R7, 0x5a, !P1 ;  /* 0x0000005a0700780c */ /* 0x000fe20004fc1670 */
[----:B------:R-:W-:Y:S01]  /*5b90*/  FMUL R0, R87, R0 ;  /* 0x0000000057007220 */ /* 0x000fe20000400000 */
[----:B------:R-:W-:Y:S01]  /*5ba0*/  F2FP.SATFINITE.E4M3.F32.PACK_AB_MERGE_C R81, RZ, R81, RZ ;  /* 0x00000051ff51723e */ /* 0x000fe200048070ff */
[----:B------:R2:W-:Y:S01]  /*5bb0*/  @!P2 STG.E.U8 desc[UR12][R8.64+0x50], R13 ;  /* 0x0000500d0800a986 */ /* 0x0005e2000c10110c */
[----:B------:R-:W-:-:S02]  /*5bc0*/  ISETP.LT.OR P2, PT, R7, 0x51, !P0 ;  /* 0x000000510700780c */ /* 0x000fc40004741670 */
[----:B0-----:R-:W-:Y:S01]  /*5bd0*/  F2FP.SATFINITE.E4M3.F32.PACK_AB_MERGE_C R3, RZ, R66, RZ ;  /* 0x00000042ff03723e */ /* 0x001fe200048070ff */
[----:B------:R-:W-:Y:S01]  /*5be0*/  @!P3 STG.E.U8 desc[UR12][R8.64+0x51], R65 ;  /* 0x000051410800b986 */ /* 0x000fe2000c10110c */
[----:B-1----:R-:W-:Y:S02]  /*5bf0*/  F2FP.SATFINITE.E4M3.F32.PACK_AB_MERGE_C R5, RZ, R68, RZ ;  /* 0x00000044ff05723e */ /* 0x002fe400048070ff */
[C---:B------:R-:W-:Y:S01]  /*5c00*/  ISETP.LT.OR P3, PT, R7.reuse, 0x5a, !P0 ;  /* 0x0000005a0700780c */ /* 0x040fe20004761670 */
[----:B------:R-:W-:Y:S01]  /*5c10*/  @!P4 STG.E.U8 desc[UR12][R10.64+0x51], R67 ;  /* 0x000051430a00c986 */ /* 0x000fe2000c10110c */
[C---:B------:R-:W-:Y:S02]  /*5c20*/  ISETP.LT.OR P4, PT, R7.reuse, 0x61, !P1 ;  /* 0x000000610700780c */ /* 0x040fe40004f81670 */
[----:B------:R-:W-:Y:S02]  /*5c30*/  F2FP.SATFINITE.E4M3.F32.PACK_AB_MERGE_C R83, RZ, R83, RZ ;  /* 0x00000053ff53723e */ /* 0x000fe400048070ff */
[----:B--2---:R-:W-:Y:S01]  /*5c40*/  F2FP.SATFINITE.E4M3.F32.PACK_AB_MERGE_C R13, RZ, R74, RZ ;  /* 0x0000004aff0d723e */ /* 0x004fe200048070ff */
[----:B------:R0:W-:Y:S01]  /*5c50*/  @!P2 STG.E.U8 desc[UR12][R10.64+0x50], R3 ;  /* 0x000050030a00a986 */ /* 0x0001e2000c10110c */
[----:B------:R-:W-:-:S02]  /*5c60*/  ISETP.LT.OR P2, PT, R7, 0x59, !P0 ;  /* 0x000000590700780c */ /* 0x000fc40004741670 */
[----:B------:R-:W-:Y:S01]  /*5c70*/  F2FP.SATFINITE.E4M3.F32.PACK_AB_MERGE_C R85, RZ, R85, RZ ;  /* 0x00000055ff55723e */ /* 0x000fe200048070ff */
[----:B------:R1:W-:Y:S01]  /*5c80*/  @!P5 STG.E.U8 desc[UR12][R8.64+0x58], R5 ;  /* 0x000058050800d986 */ /* 0x0003e2000c10110c */
[----:B------:R-:W-:-:S03]  /*5c90*/  ISETP.LT.OR P5, PT, R7, 0x62, !P1 ;  /* 0x000000620700780c */ /* 0x000fc60004fa1670 */
[----:B------:R-:W-:Y:S01]  /*5ca0*/  @!P6 STG.E.U8 desc[UR12][R8.64+0x59], R69 ;  /* 0x000059450800e986 */ /* 0x000fe2000c10110c */
[C---:B------:R-:W-:Y:S02]  /*5cb0*/  ISETP.LT.OR P6, PT, R7.reuse, 0x61, !P0 ;  /* 0x000000610700780c */ /* 0x040fe400047c1670 */
[----:B0-----:R-:W-:Y:S01]  /*5cc0*/  F2FP.SATFINITE.E4M3.F32.PACK_AB_MERGE_C R3, RZ, R70, RZ ;  /* 0x00000046ff03723e */ /* 0x001fe200048070ff */
[----:B------:R-:W-:Y:S01]  /*5cd0*/  @!P3 STG.E.U8 desc[UR12][R10.64+0x59], R71 ;  /* 0x000059470a00b986 */ /* 0x000fe2000c10110c */
[C---:B------:R-:W-:Y:S02]  /*5ce0*/  ISETP.LT.OR P3, PT, R7.reuse, 0x69, !P1 ;  /* 0x000000690700780c */ /* 0x040fe40004f61670 */
[----:B-1----:R-:W-:Y:S01]  /*5cf0*/  F2FP.SATFINITE.E4M3.F32.PACK_AB_MERGE_C R5, RZ, R72, RZ ;  /* 0x00000048ff05723e */ /* 0x002fe200048070ff */
[----:B------:R0:W-:Y:S01]  /*5d00*/  @!P2 STG.E.U8 desc[UR12][R10.64+0x58], R3 ;  /* 0x000058030a00a986 */ /* 0x0001e2000c10110c */
[----:B------:R-:W-:-:S03]  /*5d10*/  ISETP.LT.OR P2, PT, R7, 0x62, !P0 ;  /* 0x000000620700780c */ /* 0x000fc60004741670 */
[----:B------:R1:W-:Y:S01]  /*5d20*/  @!P4 STG.E.U8 desc[UR12][R8.64+0x60], R5 ;  /* 0x000060050800c986 */ /* 0x0003e2000c10110c */
[----:B------:R-:W-:-:S03]  /*5d30*/  ISETP.LT.OR P4, PT, R7, 0x69, !P0 ;  /* 0x000000690700780c */ /* 0x000fc60004781670 */
[----:B------:R-:W-:Y:S01]  /*5d40*/  @!P5 STG.E.U8 desc[UR12][R8.64+0x61], R73 ;  /* 0x000061490800d986 */ /* 0x000fe2000c10110c */
[----:B------:R-:W-:-:S03]  /*5d50*/  ISETP.LT.OR P5, PT, R7, 0x6a, !P0 ;  /* 0x0000006a0700780c */ /* 0x000fc600047a1670 */
[----:B------:R2:W-:Y:S01]  /*5d60*/  @!P6 STG.E.U8 desc[UR12][R10.64+0x60], R13 ;  /* 0x0000600d0a00e986 */ /* 0x0005e2000c10110c */
[C---:B------:R-:W-:Y:S02]  /*5d70*/  ISETP.LT.OR P6, PT, R7.reuse, 0x6a, !P1 ;  /* 0x0000006a0700780c */ /* 0x040fe40004fc1670 */
[----:B0-----:R-:W-:Y:S01]  /*5d80*/  F2FP.SATFINITE.E4M3.F32.PACK_AB_MERGE_C R3, RZ, R76, RZ ;  /* 0x0000004cff03723e */ /* 0x001fe200048070ff */
[----:B------:R-:W-:Y:S01]  /*5d90*/  @!P2 STG.E.U8 desc[UR12][R10.64+0x61], R75 ;  /* 0x0000614b0a00a986 */ /* 0x000fe2000c10110c */
[C---:B------:R-:W-:Y:S02]  /*5da0*/  ISETP.LT.OR P2, PT, R7.reuse, 0x71, !P1 ;  /* 0x000000710700780c */ /* 0x040fe40004f41670 */
[----:B-1----:R-:W-:Y:S01]  /*5db0*/  F2FP.SATFINITE.E4M3.F32.PACK_AB_MERGE_C R5, RZ, R78, RZ ;  /* 0x0000004eff05723e */ /* 0x002fe200048070ff */
[----:B------:R0:W-:Y:S01]  /*5dc0*/  @!P3 STG.E.U8 desc[UR12][R8.64+0x68], R3 ;  /* 0x000068030800b986 */ /* 0x0001e2000c10110c */
[----:B------:R-:W-:Y:S02]  /*5dd0*/  ISETP.LT.OR P3, PT, R7, 0x72, !P1 ;  /* 0x000000720700780c */ /* 0x000fe40004f61670 */
[----:B--2---:R-:W-:-:S03]  /*5de0*/  F2FP.SATFINITE.E4M3.F32.PACK_AB_MERGE_C R13, RZ, R80, RZ ;  /* 0x00000050ff0d723e */ /* 0x004fc600048070ff */
[----:B------:R-:W-:Y:S01]  /*5df0*/  @!P6 STG.E.U8 desc[UR12][R8.64+0x69], R77 ;  /* 0x0000694d0800e986 */ /* 0x000fe2000c10110c */
[C---:B------:R-:W-:Y:S02]  /*5e00*/  ISETP.LT.OR P6, PT, R7.reuse, 0x79, !P1 ;  /* 0x000000790700780c */ /* 0x040fe40004fc1670 */
[C---:B------:R-:W-:Y:S01]  /*5e10*/  ISETP.LT.OR P1, PT, R7.reuse, 0x7a, !P1 ;  /* 0x0000007a0700780c */ /* 0x040fe20004f21670 */
[----:B------:R1:W-:Y:S01]  /*5e20*/  @!P4 STG.E.U8 desc[UR12][R10.64+0x68], R5 ;  /* 0x000068050a00c986 */ /* 0x0003e2000c10110c */
[C---:B------:R-:W-:Y:S02]  /*5e30*/  ISETP.LT.OR P4, PT, R7.reuse, 0x71, !P0 ;  /* 0x000000710700780c */ /* 0x040fe40004781670 */
[----:B0-----:R-:W-:Y:S01]  /*5e40*/  F2FP.SATFINITE.E4M3.F32.PACK_AB_MERGE_C R3, RZ, R82, RZ ;  /* 0x00000052ff03723e */ /* 0x001fe200048070ff */
[----:B------:R-:W-:Y:S01]  /*5e50*/  @!P5 STG.E.U8 desc[UR12][R10.64+0x69], R79 ;  /* 0x0000694f0a00d986 */ /* 0x000fe2000c10110c */
[----:B------:R-:W-:-:S03]  /*5e60*/  ISETP.LT.OR P5, PT, R7, 0x72, !P0 ;  /* 0x000000720700780c */ /* 0x000fc600047a1670 */
[----:B------:R0:W-:Y:S01]  /*5e70*/  @!P2 STG.E.U8 desc[UR12][R8.64+0x70], R13 ;  /* 0x0000700d0800a986 */ /* 0x0001e2000c10110c */
[C---:B------:R-:W-:Y:S02]  /*5e80*/  ISETP.LT.OR P2, PT, R7.reuse, 0x79, !P0 ;  /* 0x000000790700780c */ /* 0x040fe40004741670 */
[----:B------:R-:W-:Y:S01]  /*5e90*/  ISETP.LT.OR P0, PT, R7, 0x7a, !P0 ;  /* 0x0000007a0700780c */ /* 0x000fe20004701670 */
[----:B------:R2:W-:Y:S01]  /*5ea0*/  @!P3 STG.E.U8 desc[UR12][R8.64+0x71], R81 ;  /* 0x000071510800b986 */ /* 0x0005e2000c10110c */
[----:B-1----:R-:W-:Y:S02]  /*5eb0*/  F2FP.SATFINITE.E4M3.F32.PACK_AB_MERGE_C R5, RZ, R84, RZ ;  /* 0x00000054ff05723e */ /* 0x002fe400048070ff */
[----:B------:R-:W-:Y:S01]  /*5ec0*/  F2FP.SATFINITE.E4M3.F32.PACK_AB_MERGE_C R7, RZ, R86, RZ ;  /* 0x00000056ff07723e */ /* 0x000fe200048070ff */
[----:B------:R2:W-:Y:S04]  /*5ed0*/  @!P4 STG.E.U8 desc[UR12][R10.64+0x70], R3 ;  /* 0x000070030a00c986 */ /* 0x0005e8000c10110c */
[----:B------:R2:W-:Y:S01]  /*5ee0*/  @!P5 STG.E.U8 desc[UR12][R10.64+0x71], R83 ;  /* 0x000071530a00d986 */ /* 0x0005e2000c10110c */
[----:B0-----:R-:W-:-:S03]  /*5ef0*/  F2FP.SATFINITE.E4M3.F32.PACK_AB_MERGE_C R13, RZ, R0, RZ ;  /* 0x00000000ff0d723e */ /* 0x001fc600048070ff */
[----:B------:R2:W-:Y:S04]  /*5f00*/  @!P6 STG.E.U8 desc[UR12][R8.64+0x78], R5 ;  /* 0x000078050800e986 */ /* 0x0005e8000c10110c */
[----:B------:R2:W-:Y:S04]  /*5f10*/  @!P1 STG.E.U8 desc[UR12][R8.64+0x79], R85 ;  /* 0x0000795508009986 */ /* 0x0005e8000c10110c */
[----:B------:R2:W-:Y:S01]  /*5f20*/  @!P2 STG.E.U8 desc[UR12][R10.64+0x78], R7 ;  /* 0x000078070a00a986 */ /* 0x0005e2000c10110c */
[----:B------:R-:W-:Y:S05]  /*5f30*/  @P0 EXIT ;  /* 0x000000000000094d */ /* 0x000fea0003800000 */
[----:B------:R-:W-:Y:S01]  /*5f40*/  STG.E.U8 desc[UR12][R10.64+0x79], R13 ;  /* 0x0000790d0a007986 */ /* 0x000fe2000c10110c */
[----:B------:R-:W-:Y:S05]  /*5f50*/  EXIT ;  /* 0x000000000000794d */ /* 0x000fea0003800000 */
.L_x_14:
[----:B------:R-:W-:-:S13]  /*5f60*/  ISETP.NE.AND P0, PT, R8, RZ, PT ;  /* 0x000000ff0800720c */ /* 0x000fda0003f05270 */
[----:B------:R-:W-:Y:S05]  /*5f70*/  @P0 EXIT ;  /* 0x000000000000094d */ /* 0x000fea0003800000 */
[----:B------:R-:W-:Y:S01]  /*5f80*/  ELECT P0, URZ, PT ;  /* 0x00000000003f782f */ /* 0x000fe20003800000 */
[----:B------:R-:W-:-:S12]  /*5f90*/  BSSY B0, `(.L_x_157) ;  /* 0x0000072000007945 */ /* 0x000fd80003800000 */
[----:B------:R-:W-:Y:S05]  /*5fa0*/  @!P0 BRA `(.L_x_158) ;  /* 0x0000000400c08947 */ /* 0x000fea0003800000 */
[----:B------:R-:W-:-:S13]  /*5fb0*/  ISETP.GE.AND P0, PT, R5, 0x1, PT ;  /* 0x000000010500780c */ /* 0x000fda0003f06270 */
[----:B------:R-:W-:Y:S05]  /*5fc0*/  @!P0 BRA `(.L_x_158) ;  /* 0x0000000400b88947 */ /* 0x000fea0003800000 */
[----:B---3-5:R-:W0:Y:S01]  /*5fd0*/  S2R R6, SR_CgaCtaId ;  /* 0x0000000000067919 */ /* 0x028e220000008800 */
[----:B------:R-:W-:Y:S01]  /*5fe0*/  IMAD.SHL.U32 R20, R12, 0x40, RZ ;  /* 0x000000400c147824 */ /* 0x000fe200078e00ff */
[----:B------:R-:W-:Y:S01]  /*5ff0*/  ULDC UR4, c[0x0][0x384] ;  /* 0x0000e10000047ab9 */ /* 0x000fe20000000800 */
[----:B------:R-:W-:Y:S01]  /*6000*/  LOP3.LUT P0, RZ, R11, 0x1f, RZ, 0xc0, !PT ;  /* 0x0000001f0bff7812 */ /* 0x000fe2000780c0ff */
[----:B------:R-:W-:Y:S01]  /*6010*/  ULDC UR5, c[0x0][0x388] ;  /* 0x0000e20000057ab9 */ /* 0x000fe20000000800 */
[C---:B------:R-:W-:Y:S01]  /*6020*/  ISETP.NE.AND P1, PT, R15.reuse, RZ, PT ;  /* 0x000000ff0f00720c */ /* 0x040fe20003f25270 */
[----:B------:R-:W-:Y:S01]  /*6030*/  IMAD.MOV.U32 R8, RZ, RZ, 0x1 ;  /* 0x00000001ff087424 */ /* 0x000fe200078e00ff */
[----:B------:R-:W-:Y:S01]  /*6040*/  ISETP.NE.OR P0, PT, R15, RZ, !P0 ;  /* 0x000000ff0f00720c */ /* 0x000fe20004705670 */
[----:B------:R-:W-:Y:S01]  /*6050*/  IMAD.MOV.U32 R9, RZ, RZ, RZ ;  /* 0x000000ffff097224 */ /* 0x000fe200078e00ff */
[----:B------:R-:W-:Y:S02]  /*6060*/  LOP3.LUT R21, R3, 0x2, RZ, 0xfc, !PT ;  /* 0x0000000203157812 */ /* 0x000fe400078efcff */
[----:B------:R-:W-:Y:S01]  /*6070*/  CS2R R10, SRZ ;  /* 0x00000000000a7805 */ /* 0x000fe2000001ff00 */
[----:B------:R-:W-:-:S02]  /*6080*/  IMAD.MOV.U32 R12, RZ, RZ, RZ ;  /* 0x000000ffff0c7224 */ /* 0x000fc400078e00ff */
[----:B0-----:R-:W-:-:S05]  /*6090*/  IMAD.SHL.U32 R0, R6, 0x40, RZ ;  /* 0x0000004006007824 */ /* 0x001fca00078e00ff */
[----:B------:R-:W-:Y:S01]  /*60a0*/  LOP3.LUT R2, R0, 0x40, RZ, 0xc0, !PT ;  /* 0x0000004000027812 */ /* 0x000fe200078ec0ff */
[----:B------:R-:W-:-:S04]  /*60b0*/  IMAD R0, R16, R17, RZ ;  /* 0x0000001110007224 */ /* 0x000fc800078e02ff */
[----:B------:R-:W-:Y:S02]  /*60c0*/  IMAD R4, R13, 0x80, R2 ;  /* 0x000000800d047824 */ /* 0x000fe400078e0202 */
[----:B------:R-:W-:Y:S02]  /*60d0*/  IMAD.SHL.U32 R2, R6, 0x800, RZ ;  /* 0x0000080006027824 */ /* 0x000fe400078e00ff */
[----:B------:R-:W-:-:S03]  /*60e0*/  IMAD.HI.U32 R6, R20, UR4, RZ ;  /* 0x0000000414067c27 */ /* 0x000fc6000f8e00ff */
[----:B------:R-:W-:Y:S01]  /*60f0*/  LOP3.LUT R2, R2, 0x800, RZ, 0xc0, !PT ;  /* 0x0000080002027812 */ /* 0x000fe200078ec0ff */
[----:B------:R-:W-:Y:S01]  /*6100*/  IMAD R0, R7, R0, 0x1 ;  /* 0x0000000107007424 */ /* 0x000fe200078e0200 */
[----:B------:R-:W-:-:S07]  /*6110*/  SHF.R.U32.HI R6, RZ, UR5, R6 ;  /* 0x00000005ff067c19 */ /* 0x000fce0008011606 */
.L_x_162:
[----:B------:R-:W0:Y:S01]  /*6120*/  S2R R14, SR_CgaCtaId ;  /* 0x00000000000e7919 */ /* 0x000e220000008800 */
[----:B------:R-:W-:-:S04]  /*6130*/  MOV R13, 0x400 ;  /* 0x00000400000d7802 */ /* 0x000fc80000000f00 */
[----:B0-----:R-:W-:Y:S02]  /*6140*/  LEA R22, R14, R13, 0x18 ;  /* 0x0000000d0e167211 */ /* 0x001fe400078ec0ff */
[----:B------:R-:W-:-:S03]  /*6150*/  SHF.L.U32 R13, R8, 0x1f, RZ ;  /* 0x0000001f080d7819 */ /* 0x000fc600000006ff */
[----:B------:R-:W-:-:S07]  /*6160*/  IMAD R14, R9, 0x8, R22 ;  /* 0x00000008090e7824 */ /* 0x000fce00078e0216 */
.L_x_159:
[----:B0-----:R0:W1:Y:S02]  /*6170*/  SYNCS.PHASECHK.TRANS64.TRYWAIT P2, [R14+URZ+0x37928], R13 ;  /* 0x0379280d0e0075a7 */ /* 0x001064000804017f */
[----:B-1----:R-:W-:Y:S05]  /*6180*/  @!P2 NANOSLEEP.SYNCS 0x989680 ;  /* 0x009896800000a95d */ /* 0x002fea0003900000 */
[----:B------:R-:W1:Y:S02]  /*6190*/  @!P2 SYNCS.PHASECHK.TRANS64 P2, [R14+URZ+0x37928], R13 ;  /* 0x0379280d0e00a5a7 */ /* 0x000e64000804007f */
[----:B-1----:R-:W-:Y:S05]  /*61a0*/  @!P2 BRA `(.L_x_159) ;  /* 0xfffffffc00f0a947 */ /* 0x002fea000383ffff */
[----:B0-----:R-:W0:Y:S02]  /*61b0*/  @!P1 LDC R13, c[0x0][0x500] ;  /* 0x00014000ff0d9b82 */ /* 0x001e240000000800 */
[----:B0-----:R0:W-:Y:S02]  /*61c0*/  @!P1 SYNCS.ARRIVE.TRANS64 RZ, [R14+URZ+0x37800], R13 ;  /* 0x0378000d0eff99a7 */ /* 0x0011e4000800003f */
[----:B0-----:R-:W-:-:S04]  /*61d0*/  PRMT R13, R21, 0x9910, RZ ;  /* 0x00009910150d7816 */ /* 0x001fc800000000ff */
[----:B------:R-:W-:-:S13]  /*61e0*/  ISETP.NE.AND P2, PT, R13, 0x2, PT ;  /* 0x000000020d00780c */ /* 0x000fda0003f45270 */
[----:B------:R-:W-:Y:S05]  /*61f0*/  @P2 BRA `(.L_x_160) ;  /* 0x0000000000042947 */ /* 0x000fea0003800000 */
[----:B------:R-:W-:Y:S01]  /*6200*/  BPT.TRAP 0x1 ;  /* 0x000000040000795c */ /* 0x000fe20000300000 */
.L_x_160:
[----:B------:R-:W-:Y:S05]  /*6210*/  @P0 BRA `(.L_x_161) ;  /* 0x0000000000040947 */ /* 0x000fea0003800000 */
[----:B------:R-:W-:Y:S01]  /*6220*/  BPT.TRAP 0x1 ;  /* 0x000000040000795c */ /* 0x000fe20000300000 */
.L_x_161:
[----:B------:R-:W0:Y:S01]  /*6230*/  LDC R15, c[0x0][0x380] ;  /* 0x0000e000ff0f7b82 */ /* 0x000e220000000800 */
[----:B------:R-:W-:Y:S01]  /*6240*/  R2UR UR4, R6 ;  /* 0x00000000060472ca */ /* 0x000fe200000e0000 */
[----:B------:R-:W-:Y:S01]  /*6250*/  ULDC UR20, c[0x0][0x38c] ;  /* 0x0000e30000147ab9 */ /* 0x000fe20000000800 */
[----:B------:R-:W-:Y:S01]  /*6260*/  R2UR UR5, R20 ;  /* 0x00000000140572ca */ /* 0x000fe200000e0000 */
[----:B------:R-:W-:Y:S01]  /*6270*/  UISETP.NE.AND UP0, UPT, UR20, 0x1, UPT ;  /* 0x000000011400788c */ /* 0x000fe2000bf05270 */
[----:B------:R-:W-:Y:S01]  /*6280*/  R2UR UR17, R14 ;  /* 0x000000000e1172ca */ /* 0x000fe200000e0000 */
[C---:B------:R-:W-:Y:S01]  /*6290*/  VIADD R14, R12.reuse, 0x1 ;  /* 0x000000010c0e7836 */ /* 0x040fe20000000000 */
[----:B------:R-:W-:Y:S01]  /*62a0*/  R2UR UR18, R12 ;  /* 0x000000000c1272ca */ /* 0x000fe200000e0000 */
[----:B------:R-:W1:Y:S01]  /*62b0*/  LDC.64 R16, c[0x0][0x3b8] ;  /* 0x0000ee00ff107b82 */ /* 0x000e620000000a00 */
[C---:B------:R-:W-:Y:S01]  /*62c0*/  IMAD R23, R9.reuse, 0x1000, R2 ;  /* 0x0000100009177824 */ /* 0x040fe200078e0202 */
[----:B------:R-:W-:Y:S01]  /*62d0*/  R2UR UR9, R22 ;  /* 0x00000000160972ca */ /* 0x000fe200000e0000 */
[----:B------:R-:W-:Y:S01]  /*62e0*/  VIADD R0, R0, 0xffffffff ;  /* 0xffffffff00007836 */ /* 0x000fe20000000000 */
[----:B------:R-:W-:Y:S01]  /*62f0*/  R2UR UR16, R9 ;  /* 0x00000000091072ca */ /* 0x000fe200000e0000 */
[----:B------:R-:W-:Y:S01]  /*6300*/  ULDC.64 UR24, c[0x0][0x198] ;  /* 0x0000660000187ab9 */ /* 0x000fe20000000a00 */
[----:B------:R-:W-:Y:S01]  /*6310*/  R2UR UR8, R23 ;  /* 0x00000000170872ca */ /* 0x000fe200000e0000 */
[----:B------:R-:W-:Y:S01]  /*6320*/  @UP0 ULDC.64 UR10, c[0x0][0x390] ;  /* 0x0000e400000a0ab9 */ /* 0x000fe20000000a00 */
[----:B------:R-:W1:Y:S01]  /*6330*/  LDC.64 R18, c[0x0][0x3d8] ;  /* 0x0000f600ff127b82 */ /* 0x000e620000000a00 */
[----:B------:R-:W-:Y:S01]  /*6340*/  R2UR UR12, R11 ;  /* 0x000000000b0c72ca */ /* 0x000fe200000e0000 */
[----:B------:R-:W-:Y:S01]  /*6350*/  ULDC.64 UR14, c[0x0][0x3b0] ;  /* 0x0000ec00000e7ab9 */ /* 0x000fe20000000a00 */
[----:B------:R-:W-:Y:S01]  /*6360*/  R2UR UR13, R10 ;  /* 0x000000000a0d72ca */ /* 0x000fe200000e0000 */
[----:B------:R-:W-:Y:S01]  /*6370*/  ULDC.64 UR22, c[0x0][0x3d0] ;  /* 0x0000f40000167ab9 */ /* 0x000fe20000000a00 */
[----:B------:R-:W-:Y:S01]  /*6380*/  ISETP.GT.AND P5, PT, R0, 0x1, PT ;  /* 0x000000010000780c */ /* 0x000fe20003fa4270 */
[----:B------:R-:W-:Y:S01]  /*6390*/  VIADD R9, R9, 0x1 ;  /* 0x0000000109097836 */ /* 0x000fe20000000000 */
[----:B------:R-:W-:Y:S01]  /*63a0*/  USHF.L.U32 UR18, UR18, 0x5, URZ ;  /* 0x0000000512127899 */ /* 0x000fe2000800063f */
[----:B0-----:R-:W-:Y:S01]  /*63b0*/  ISETP.NE.AND P2, PT, R15, 0x1, PT ;  /* 0x000000010f00780c */ /* 0x001fe20003f45270 */
[----:B------:R-:W-:-:S02]  /*63c0*/  ULEA UR16, UR16, UR9, 0xb ;  /* 0x0000000910107291 */ /* 0x000fc4000f8e583f */
[----:B------:R-:W-:Y:S01]  /*63d0*/  UIADD3 UR17, UR17, 0x37800, URZ ;  /* 0x0003780011117890 */ /* 0x000fe2000fffe03f */
[C---:B------:R-:W-:Y:S01]  /*63e0*/  ISETP.NE.AND P4, PT, R9.reuse, 0x25, PT ;  /* 0x000000250900780c */ /* 0x040fe20003f85270 */
[----:B------:R-:W-:Y:S01]  /*63f0*/  UIADD3 UR8, UR9, 0x12800, UR8 ;  /* 0x0001280009087890 */ /* 0x000fe2000fffe008 */
[----:B------:R-:W-:Y:S01]  /*6400*/  UMOV UR26, 0x30000 ;  /* 0x00030000001a7882 */ /* 0x000fe20000000000 */
[----:B------:R-:W-:Y:S01]  /*6410*/  UMOV UR28, 0x0 ;  /* 0x00000000001c7882 */ /* 0x000fe20000000000 */
[----:B------:R-:W-:Y:S02]  /*6420*/  UMOV UR29, 0x10000000 ;  /* 0x10000000001d7882 */ /* 0x000fe40000000000 */
[----:B------:R-:W-:Y:S01]  /*6430*/  UMOV UR9, UR17 ;  /* 0x0000001100097c82 */ /* 0x000fe20008000000 */
[----:B------:R-:W-:Y:S02]  /*6440*/  SEL R9, R9, RZ, P4 ;  /* 0x000000ff09097207 */ /* 0x000fe40002000000 */
[----:B------:R-:W-:Y:S01]  /*6450*/  @P2 IMAD.U32 R13, RZ, RZ, UR4 ;  /* 0x00000004ff0d2e24 */ /* 0x000fe2000f8e00ff */
[----:B------:R-:W-:Y:S01]  /*6460*/  UIADD3 UR4, UP1, UR24, 0xf0, URZ ;  /* 0x000000f018047890 */ /* 0x000fe2000ff3e03f */
[----:B-1----:R-:W-:Y:S01]  /*6470*/  IMAD R12, R10, R17, R19 ;  /* 0x000000110a0c7224 */ /* 0x002fe200078e0213 */
[----:B------:R-:W-:-:S02]  /*6480*/  UIADD3 UR24, UP2, UR24, 0x1f0, URZ ;  /* 0x000001f018187890 */ /* 0x000fc4000ff5e03f */
[----:B------:R-:W-:Y:S01]  /*6490*/  @P2 R2UR UR5, R13 ;  /* 0x000000000d0522ca */ /* 0x000fe200000e0000 */
[----:B------:R-:W-:Y:S01]  /*64a0*/  IMAD R13, R11, R16, R18 ;  /* 0x000000100b0d7224 */ /* 0x000fe200078e0212 */
[----:B------:R-:W-:Y:S01]  /*64b0*/  ISETP.NE.AND P2, PT, R14, R7, PT ;  /* 0x000000070e00720c */ /* 0x000fe20003f45270 */
[----:B------:R-:W0:Y:S03]  /*64c0*/  LDC R16, c[0x0][0x3c8] ;  /* 0x0000f200ff107b82 */ /* 0x000e260000000800 */
[----:B------:R-:W-:Y:S01]  /*64d0*/  PRMT R12, R13, 0x40, R12 ;  /* 0x000000400d0c7816 */ /* 0x000fe2000000000c */
[----:B------:R-:W-:-:S06]  /*64e0*/  VIADD R13, R11, 0x1 ;  /* 0x000000010b0d7836 */ /* 0x000fcc0000000000 */
[----:B------:R-:W-:Y:S02]  /*64f0*/  UIADD3 UR6, -UR5, URZ, URZ ;  /* 0x0000003f05067290 */ /* 0x000fe4000fffe13f */
[----:B------:R-:W-:Y:S01]  /*6500*/  UMOV UR21, UR5 ;  /* 0x0000000500157c82 */ /* 0x000fe20008000000 */
[----:B------:R-:W-:Y:S01]  /*6510*/  @P2 IMAD.MOV R13, RZ, RZ, R11 ;  /* 0x000000ffff0d2224 */ /* 0x000fe200078e020b */
[----:B------:R-:W-:Y:S02]  /*6520*/  SEL R11, RZ, 0x1, P4 ;  /* 0x00000001ff0b7807 */ /* 0x000fe40002000000 */
[----:B------:R-:W-:Y:S01]  /*6530*/  IMAD R15, R15, UR6, R20 ;  /* 0x000000060f0f7c24 */ /* 0x000fe2000f8e0214 */
[----:B------:R-:W-:Y:S01]  /*6540*/  UIMAD.WIDE.U32 UR6, UR5, UR10, URZ ;  /* 0x0000000a050672a5 */ /* 0x000fe2000f8e003f */
[----:B------:R-:W-:Y:S02]  /*6550*/  LOP3.LUT R8, R8, R11, RZ, 0x3c, !PT ;  /* 0x0000000b08087212 */ /* 0x000fe400078e3cff */
[----:B------:R-:W-:Y:S01]  /*6560*/  UMOV UR10, UR18 ;  /* 0x00000012000a7c82 */ /* 0x000fe20008000000 */
[----:B------:R-:W-:Y:S01]  /*6570*/  @UP0 USHF.R.U32.HI UR21, URZ, UR11, UR7 ;  /* 0x0000000b3f150299 */ /* 0x000fe20008011607 */
[----:B------:R-:W-:Y:S01]  /*6580*/  R2UR UR19, R15 ;  /* 0x000000000f1372ca */ /* 0x000fe200000e0000 */
[----:B------:R-:W-:Y:S01]  /*6590*/  VIADD R15, R10, 0x1 ;  /* 0x000000010a0f7836 */ /* 0x000fe20000000000 */
[----:B------:R-:W-:Y:S01]  /*65a0*/  R2UR UR7, R12 ;  /* 0x000000000c0772ca */ /* 0x000fe200000e0000 */
[----:B------:R-:W-:Y:S01]  /*65b0*/  UIADD3 UR6, -UR21, URZ, URZ ;  /* 0x0000003f15067290 */ /* 0x000fe2000fffe13f */
[----:B0-----:R-:W-:-:S02]  /*65c0*/  ISETP.NE.AND P3, PT, R13, R16, PT ;  /* 0x000000100d00720c */ /* 0x001fc40003f65270 */
[----:B------:R-:W-:Y:S01]  /*65d0*/  R2UR UR11, R4 ;  /* 0x00000000040b72ca */ /* 0x000fe200000e0000 */
[----:B------:R-:W-:Y:S01]  /*65e0*/  UIMAD UR20, UR20, UR6, UR5 ;  /* 0x00000006141472a4 */ /* 0x000fe2000f8e0205 */
[----:B------:R-:W-:Y:S01]  /*65f0*/  SEL R12, R14, RZ, P2 ;  /* 0x000000ff0e0c7207 */ /* 0x000fe20001000000 */
[----:B------:R-:W-:Y:S01]  /*6600*/  UIADD3.X UR5, URZ, UR25, URZ, UP1, !UPT ;  /* 0x000000193f057290 */ /* 0x000fe20008ffe43f */
[----:B------:R-:W-:Y:S01]  /*6610*/  SEL R11, R13, RZ, P3 ;  /* 0x000000ff0d0b7207 */ /* 0x000fe20001800000 */
[----:B------:R-:W-:Y:S02]  /*6620*/  UIMAD UR20, UR20, UR15, UR23 ;  /* 0x0000000f141472a4 */ /* 0x000fe4000f8e0217 */
[----:B------:R-:W-:Y:S02]  /*6630*/  UIMAD UR19, UR19, UR14, UR22 ;  /* 0x0000000e131372a4 */ /* 0x000fe4000f8e0216 */
[----:B------:R-:W-:Y:S02]  /*6640*/  UPRMT UR6, UR7, 0x5410, URZ ;  /* 0x0000541007067896 */ /* 0x000fe4000800003f */
[----:B------:R-:W-:Y:S01]  /*6650*/  UIADD3.X UR25, URZ, UR25, URZ, UP2, !UPT ;  /* 0x000000193f197290 */ /* 0x000fe200097fe43f */
[----:B------:R-:W-:-:S04]  /*6660*/  @P3 IMAD.MOV R15, RZ, RZ, R10 ;  /* 0x000000ffff0f3224 */ /* 0x000fc800078e020a */
[----:B------:R-:W-:Y:S02]  /*6670*/  IMAD.MOV.U32 R10, RZ, RZ, R15 ;  /* 0x000000ffff0a7224 */ /* 0x000fe400078e000f */
[----:B------:R0:W-:Y:S02]  /*6680*/  UTMALDG.4D.IM2COL [UR16], [UR4], UR6 ;  /* 0x00000010040073b4 */ /* 0x0001e40008058006 */
[----:B------:R0:W-:Y:S02]  /*6690*/  UTMALDG.4D.MULTICAST [UR8], [UR24], UR26, desc[UR28] ;  /* 0x00001c08180073b4 */ /* 0x0001e4000801981a */
[----:B0-----:R-:W-:Y:S05]  /*66a0*/  @P5 BRA `(.L_x_162) ;  /* 0xfffffff8009c5947 */ /* 0x001fea000383ffff */
.L_x_158:
[----:B------:R-:W-:Y:S05]  /*66b0*/  BSYNC B0 ;  /* 0x0000000000007941 */ /* 0x000fea0003800000 */
.L_x_157:
[----:B------:R-:W-:Y:S01]  /*66c0*/  ISETP.GE.U32.AND P0, PT, R5, 0x25, PT ;  /* 0x000000250500780c */ /* 0x000fe20003f06070 */
[----:B------:R-:W-:-:S12]  /*66d0*/  IMAD.MOV.U32 R4, RZ, RZ, 0x1 ;  /* 0x00000001ff047424 */ /* 0x000fd800078e00ff */
[----:B------:R-:W-:Y:S05]  /*66e0*/  @!P0 BRA `(.L_x_163) ;  /* 0x00000000001c8947 */ /* 0x000fea0003800000 */
[----:B---3-5:R-:W-:-:S04]  /*66f0*/  IMAD.WIDE.U32 R6, R5, -0x45306eb3, RZ ;  /* 0xbacf914d05067825 */ /* 0x028fc800078e00ff */
[----:B------:R-:W-:-:S05]  /*6700*/  IMAD.IADD R6, R5, 0x1, -R7 ;  /* 0x0000000105067824 */ /* 0x000fca00078e0a07 */
[----:B------:R-:W-:-:S04]  /*6710*/  LEA.HI R6, R6, R7, RZ, 0x1f ;  /* 0x0000000706067211 */ /* 0x000fc800078ff8ff */
[----:B------:R-:W-:-:S04]  /*6720*/  SHF.R.U32.HI R6, RZ, 0x5, R6 ;  /* 0x00000005ff067819 */ /* 0x000fc80000011606 */
[----:B------:R-:W-:-:S04]  /*6730*/  LOP3.LUT R6, R6, 0x1, RZ, 0xc0, !PT ;  /* 0x0000000106067812 */ /* 0x000fc800078ec0ff */
[----:B------:R-:W-:-:S04]  /*6740*/  ISETP.NE.U32.AND P0, PT, R6, 0x1, PT ;  /* 0x000000010600780c */ /* 0x000fc80003f05070 */
[----:B------:R-:W-:-:S09]  /*6750*/  SEL R4, RZ, 0x1, !P0 ;  /* 0x00000001ff047807 */ /* 0x000fd20004000000 */
.L_x_163:
[----:B------:R-:W-:Y:S05]  /*6760*/  WARPSYNC.ALL ;  /* 0x0000000000007948 */ /* 0x000fea0003800000 */
[----:B------:R-:W-:-:S13]  /*6770*/  ELECT P0, URZ, PT ;  /* 0x00000000003f782f */ /* 0x000fda0003800000 */
[----:B------:R-:W-:Y:S05]  /*6780*/  @!P0 EXIT ;  /* 0x000000000000894d */ /* 0x000fea0003800000 */
[----:B------:R-:W-:-:S04]  /*6790*/  LOP3.LUT R3, R3, 0x2, RZ, 0xfc, !PT ;  /* 0x0000000203037812 */ /* 0x000fc800078efcff */
[----:B------:R-:W-:-:S13]  /*67a0*/  ISETP.NE.AND P0, PT, R3, 0x3, PT ;  /* 0x000000030300780c */ /* 0x000fda0003f05270 */
[----:B------:R-:W-:Y:S05]  /*67b0*/  @!P0 BRA `(.L_x_164) ;  /* 0x0000000000048947 */ /* 0x000fea0003800000 */
[----:B------:R-:W-:Y:S01]  /*67c0*/  BPT.TRAP 0x1 ;  /* 0x000000040000795c */ /* 0x000fe20000300000 */
.L_x_164:
[----:B------:R-:W0:Y:S01]  /*67d0*/  S2R R7, SR_CgaCtaId ;  /* 0x0000000000077919 */ /* 0x000e220000008800 */
[----:B------:R-:W-:Y:S01]  /*67e0*/  IMAD.WIDE.U32 R2, R5, -0x45306eb3, RZ ;  /* 0xbacf914d05027825 */ /* 0x000fe200078e00ff */
[----:B-----5:R-:W-:-:S03]  /*67f0*/  MOV R0, 0x400 ;  /* 0x0000040000007802 */ /* 0x020fc60000000f00 */
[----:B------:R-:W-:-:S05]  /*6800*/  IMAD.IADD R2, R5, 0x1, -R3 ;  /* 0x0000000105027824 */ /* 0x000fca00078e0a03 */
[----:B------:R-:W-:Y:S02]  /*6810*/  LEA.HI R2, R2, R3, RZ, 0x1f ;  /* 0x0000000302027211 */ /* 0x000fe400078ff8ff */
[----:B------:R-:W-:Y:S02]  /*6820*/  SHF.L.U32 R3, R4, 0x1f, RZ ;  /* 0x0000001f04037819 */ /* 0x000fe400000006ff */
[----:B------:R-:W-:-:S05]  /*6830*/  SHF.R.U32.HI R2, RZ, 0x5, R2 ;  /* 0x00000005ff027819 */ /* 0x000fca0000011602 */
[----:B------:R-:W-:Y:S01]  /*6840*/  IMAD R5, R2, -0x25, R5 ;  /* 0xffffffdb02057824 */ /* 0x000fe200078e0205 */
[----:B0-----:R-:W-:-:S05]  /*6850*/  LEA R0, R7, R0, 0x18 ;  /* 0x0000000007007211 */ /* 0x001fca00078ec0ff */
[----:B------:R-:W-:-:S04]  /*6860*/  VIADD R0, R0, 0x37928 ;  /* 0x0003792800007836 */ /* 0x000fc80000000000 */
[----:B------:R-:W-:-:S07]  /*6870*/  IMAD R2, R5, 0x8, R0 ;  /* 0x0000000805027824 */ /* 0x000fce00078e0200 */
.L_x_165:
[----:B0-----:R0:W1:Y:S02]  /*6880*/  SYNCS.PHASECHK.TRANS64.TRYWAIT P0, [R2+URZ], R3 ;  /* 0x00000003020075a7 */ /* 0x001064000800017f */
[----:B-1----:R-:W-:Y:S05]  /*6890*/  @!P0 NANOSLEEP.SYNCS 0x989680 ;  /* 0x009896800000895d */ /* 0x002fea0003900000 */
[----:B------:R-:W1:Y:S02]  /*68a0*/  @!P0 SYNCS.PHASECHK.TRANS64 P0, [R2+URZ], R3 ;  /* 0x00000003020085a7 */ /* 0x000e64000800007f */
[----:B-1----:R-:W-:Y:S05]  /*68b0*/  @!P0 BRA `(.L_x_165) ;  /* 0xfffffffc00f08947 */ /* 0x002fea000383ffff */
[----:B------:R-:W-:-:S05]  /*68c0*/  VIADD R5, R5, 0x1 ;  /* 0x0000000105057836 */ /* 0x000fca0000000000 */
[----:B------:R-:W-:-:S04]  /*68d0*/  ISETP.NE.AND P0, PT, R5, 0x25, PT ;  /* 0x000000250500780c */ /* 0x000fc80003f05270 */
[----:B0-----:R-:W-:Y:S02]  /*68e0*/  SEL R3, RZ, 0x1, P0 ;  /* 0x00000001ff037807 */ /* 0x001fe40000000000 */
[----:B------:R-:W-:Y:S02]  /*68f0*/  SEL R5, R5, RZ, P0 ;  /* 0x000000ff05057207 */ /* 0x000fe40000000000 */
[----:B------:R-:W-:-:S03]  /*6900*/  LOP3.LUT R7, R4, R3, RZ, 0x3c, !PT ;  /* 0x0000000304077212 */ /* 0x000fc600078e3cff */
[----:B------:R-:W-:Y:S01]  /*6910*/  IMAD R2, R5, 0x8, R0 ;  /* 0x0000000805027824 */ /* 0x000fe200078e0200 */
[----:B------:R-:W-:-:S07]  /*6920*/  SHF.L.U32 R3, R7, 0x1f, RZ ;  /* 0x0000001f07037819 */ /* 0x000fce00000006ff */
.L_x_166:
        /* <DEDUP_REMOVED lines=11> */
.L_x_167:
        /* <DEDUP_REMOVED lines=11> */
.L_x_168:
        /* <DEDUP_REMOVED lines=11> */
.L_x_169:
        /* <DEDUP_REMOVED lines=11> */
.L_x_170:
        /* <DEDUP_REMOVED lines=11> */
.L_x_171:
        /* <DEDUP_REMOVED lines=11> */
.L_x_172:
        /* <DEDUP_REMOVED lines=11> */
.L_x_173:
        /* <DEDUP_REMOVED lines=11> */
.L_x_174:
        /* <DEDUP_REMOVED lines=11> */
.L_x_175:
        /* <DEDUP_REMOVED lines=11> */
.L_x_176:
        /* <DEDUP_REMOVED lines=11> */
.L_x_177:
        /* <DEDUP_REMOVED lines=11> */
.L_x_178:
        /* <DEDUP_REMOVED lines=11> */
.L_x_179:
        /* <DEDUP_REMOVED lines=11> */
.L_x_180:
        /* <DEDUP_REMOVED lines=11> */
.L_x_181:
        /* <DEDUP_REMOVED lines=11> */
.L_x_182:
        /* <DEDUP_REMOVED lines=11> */
.L_x_183:
        /* <DEDUP_REMOVED lines=11> */
.L_x_184:
        /* <DEDUP_REMOVED lines=11> */
.L_x_185:
        /* <DEDUP_REMOVED lines=11> */
.L_x_186:
        /* <DEDUP_REMOVED lines=11> */
.L_x_187:
        /* <DEDUP_REMOVED lines=11> */
.L_x_188:
        /* <DEDUP_REMOVED lines=11> */
.L_x_189:
        /* <DEDUP_REMOVED lines=11> */
.L_x_190:
        /* <DEDUP_REMOVED lines=11> */
.L_x_191:
        /* <DEDUP_REMOVED lines=11> */
.L_x_192:
        /* <DEDUP_REMOVED lines=11> */
.L_x_193:
        /* <DEDUP_REMOVED lines=11> */
.L_x_194:
        /* <DEDUP_REMOVED lines=11> */
.L_x_195:
        /* <DEDUP_REMOVED lines=11> */
.L_x_196:
        /* <DEDUP_REMOVED lines=11> */
.L_x_197:
        /* <DEDUP_REMOVED lines=11> */
.L_x_198:
        /* <DEDUP_REMOVED lines=11> */
.L_x_199:
        /* <DEDUP_REMOVED lines=11> */
.L_x_200:
        /* <DEDUP_REMOVED lines=11> */
.L_x_201:
[----:B0-----:R0:W1:Y:S02]  /*8140*/  SYNCS.PHASECHK.TRANS64.TRYWAIT P0, [R5+URZ], R0 ;  /* 0x00000000050075a7 */ /* 0x001064000800017f */
[----:B-1----:R-:W-:Y:S05]  /*8150*/  @!P0 NANOSLEEP.SYNCS 0x989680 ;  /* 0x009896800000895d */ /* 0x002fea0003900000 */
[----:B------:R-:W1:Y:S02]  /*8160*/  @!P0 SYNCS.PHASECHK.TRANS64 P0, [R5+URZ], R0 ;  /* 0x00000000050085a7 */ /* 0x000e64000800007f */
[----:B-1----:R-:W-:Y:S05]  /*8170*/  @P0 EXIT ;  /* 0x000000000000094d */ /* 0x002fea0003800000 */
[----:B------:R-:W-:Y:S05]  /*8180*/  BRA `(.L_x_201) ;  /* 0xfffffffc00ec7947 */ /* 0x000fea000383ffff */
.L_x_202:
[----:B------:R-:W-:-:S00]  /*8190*/  BRA `(.L_x_202) ;  /* 0xfffffffc00fc7947 */ /* 0x000fc0000383ffff */
[----:B------:R-:W-:-:S00]  /*81a0*/  NOP ;  /* 0x0000000000007918 */ /* 0x000fc00000000000 */
        /* <DEDUP_REMOVED lines=13> */
.L_x_203:


//--------------------- .nv.shared._ZN7cutlass13device_kernelINS_4conv6kernel13ConvUniversalINS1_16ConvProblemShapeILNS1_8OperatorE0ELi2EEENS1_10collective14CollectiveConvINS1_46MainloopSm90TmaGmmaWarpSpecializedImplicitGemmILS5_0ELi37ELi2EN4cute5tupleIJNSA_1CILi2EEENSC_ILi1EEESE_EEENS1_36KernelImplicitTmaWarpSpecializedSm90ELi1EEENSB_IJNSC_ILi64EEENSC_ILi128EEENSB_IJNSC_ILi32EEEEEEEEENS_12float_e4m3_tESN_NSA_8TiledMMAINSA_8MMA_AtomIJNSA_4SM904GMMA31MMA_64x128x32_F32E4M3E4M3_SS_TNILNSR_7ScaleInE1ELST_1EEEEEENSA_6LayoutINSB_IJSE_SE_SE_EEENSB_IJNSC_ILi0EEESY_SY_EEEEENSB_IJNSA_10UnderscoreES11_S11_EEEEENS7_6detail26Sm90ImplicitGemmTileTraitsINSA_20SM90_TMA_LOAD_IM2COLENSA_14ComposedLayoutINSA_7SwizzleILi1ELi4ELi3EEENSA_18smem_ptr_flag_bitsILi8EEENSW_INSB_IJNSB_IJNSC_ILi8EEES1C_EEENSB_IJSK_SE_EEENSB_IJSE_NSC_ILi37EEEEEEEEENSB_IJNSB_IJSK_NSC_ILi256EEEEEENSB_IJSE_SY_EEENSB_IJSY_NSC_ILi2048EEEEEEEEEEEEEvEENS15_INSA_23SM90_TMA_LOAD_MULTICASTENS17_IS19_S1B_NSW_INSB_IJNSB_IJS1C_NSC_ILi16EEEEEES1E_S1G_EEENSB_IJS1J_S1K_NSB_IJSY_NSC_ILi4096EEEEEEEEEEEEEvEEEENS_8epilogue10collective6detail29Sm90TmaWarpSpecializedAdapterINS23_15DefaultEpilogueISN_NSB_IJNSB_IJlllEEESE_SY_EEES28_NS22_6thread17LinearCombinationISN_Li1EffLNS29_9ScaleType4KindE0ELNS_15FloatRoundStyleE2ESN_EENS_4gemm15EpilogueDefaultEEEEEvvEEEEvNT_6ParamsE --------------------------
	.section	.nv.shared._ZN7cutlass13device_kernelINS_4conv6kernel13ConvUniversalINS1_16ConvProblemShapeILNS1_8OperatorE0ELi2EEENS1_10collective14CollectiveConvINS1_46MainloopSm90TmaGmmaWarpSpecializedImplicitGemmILS5_0ELi37ELi2EN4cute5tupleIJNSA_1CILi2EEENSC_ILi1EEESE_EEENS1_36KernelImplicitTmaWarpSpecializedSm90ELi1EEENSB_IJNSC_ILi64EEENSC_ILi128EEENSB_IJNSC_ILi32EEEEEEEEENS_12float_e4m3_tESN_NSA_8TiledMMAINSA_8MMA_AtomIJNSA_4SM904GMMA31MMA_64x128x32_F32E4M3E4M3_SS_TNILNSR_7ScaleInE1ELST_1EEEEEENSA_6LayoutINSB_IJSE_SE_SE_EEENSB_IJNSC_ILi0EEESY_SY_EEEEENSB_IJNSA_10UnderscoreES11_S11_EEEEENS7_6detail26Sm90ImplicitGemmTileTraitsINSA_20SM90_TMA_LOAD_IM2COLENSA_14ComposedLayoutINSA_7SwizzleILi1ELi4ELi3EEENSA_18smem_ptr_flag_bitsILi8EEENSW_INSB_IJNSB_IJNSC_ILi8EEES1C_EEENSB_IJSK_SE_EEENSB_IJSE_NSC_ILi37EEEEEEEEENSB_IJNSB_IJSK_NSC_ILi256EEEEEENSB_IJSE_SY_EEENSB_IJSY_NSC_ILi2048EEEEEEEEEEEEEvEENS15_INSA_23SM90_TMA_LOAD_MULTICASTENS17_IS19_S1B_NSW_INSB_IJNSB_IJS1C_NSC_ILi16EEEEEES1E_S1G_EEENSB_IJS1J_S1K_NSB_IJSY_NSC_ILi4096EEEEEEEEEEEEEvEEEENS_8epilogue10collective6detail29Sm90TmaWarpSpecializedAdapterINS23_15DefaultEpilogueISN_NSB_IJNSB_IJlllEEESE_SY_EEES28_NS22_6thread17LinearCombinationISN_Li1EffLNS29_9ScaleType4KindE0ELNS_15FloatRoundStyleE2ESN_EENS_4gemm15EpilogueDefaultEEEEEvvEEEEvNT_6ParamsE,"aw",@nobits
	.sectionflags	@""
	.align	16
	.zero		1024


//--------------------- .nv.shared.reserved.0     --------------------------
	.section	.nv.shared.reserved.0,"aw",@nobits
	.weak		__nv_reservedSMEM_offset_0_alias
	.size		__nv_reservedSMEM_offset_0_alias, 0, 0
	.other		__nv_reservedSMEM_offset_0_alias,@"STO_CUDA_RESERVED_SHARED STV_DEFAULT"
__nv_reservedSMEM_offset_0_alias:
	.zero		0


//--------------------- .nv.global                --------------------------
	.section	.nv.global,"aw",@nobits
.nv.global:
	.type		_ZN39_INTERNAL_14a769cb_4_k_cu_1ca93179_33994cute1_E,@object
	.size		_ZN39_INTERNAL_14a769cb_4_k_cu_1ca93179_33994cute1_E,(_ZN39_INTERNAL_14a769cb_4_k_cu_1ca93179_33994cuda3std3__45__cpo6cbeginE - _ZN39_INTERNAL_14a769cb_4_k_cu_1ca93179_33994cute1_E)
_ZN39_INTERNAL_14a769cb_4_k_cu_1ca93179_33994cute1_E:
	.zero		1
	.type		_ZN39_INTERNAL_14a769cb_4_k_cu_1ca93179_33994cuda3std3__45__cpo6cbeginE,@object
	.size		_ZN39_INTERNAL_14a769cb_4_k_cu_1ca93179_33994cuda3std3__45__cpo6cbeginE,(_ZN39_INTERNAL_14a769cb_4_k_cu_1ca93179_33994cuda3std3__48in_placeE - _ZN39_INTERNAL_14a769cb_4_k_cu_1ca93179_33994cuda3std3__45__cpo6cbeginE)
_ZN39_INTERNAL_14a769cb_4_k_cu_1ca93179_33994cuda3std3__45__cpo6cbeginE:
	.zero		1
	.type		_ZN39_INTERNAL_14a769cb_4_k_cu_1ca93179_33994cuda3std3__48in_placeE,@object
	.size		_ZN39_INTERNAL_14a769cb_4_k_cu_1ca93179_33994cuda3std3__48in_placeE,(_ZN39_INTERNAL_14a769cb_4_k_cu_1ca93179_33994cuda3std6ranges3__45__cpo9iter_moveE - _ZN39_INTERNAL_14a769cb_4_k_cu_1ca93179_33994cuda3std3__48in_placeE)
_ZN39_INTERNAL_14a769cb_4_k_cu_1ca93179_33994cuda3std3__48in_placeE:
	.zero		1
	.type		_ZN39_INTERNAL_14a769cb_4_k_cu_1ca93179_33994cuda3std6ranges3__45__cpo9iter_moveE,@object
	.size		_ZN39_INTERNAL_14a769cb_4_k_cu_1ca93179_33994cuda3std6ranges3__45__cpo9iter_moveE,(_ZN39_INTERNAL_14a769cb_4_k_cu_1ca93179_33994cuda3std3__45__cpo5beginE - _ZN39_INTERNAL_14a769cb_4_k_cu_1ca93179_33994cuda3std6ranges3__45__cpo9iter_moveE)
_ZN39_INTERNAL_14a769cb_4_k_cu_1ca93179_33994cuda3std6ranges3__45__cpo9iter_moveE:
	.zero		1
	.type		_ZN39_INTERNAL_14a769cb_4_k_cu_1ca93179_33994cuda3std3__45__cpo5beginE,@object
	.size		_ZN39_INTERNAL_14a769cb_4_k_cu_1ca93179_33994cuda3std3__45__cpo5beginE,(_ZN39_INTERNAL_14a769cb_4_k_cu_1ca93179_33994cuda3std3__441_GLOBAL__N__14a769cb_4_k_cu_1ca93179_33996ignoreE - _ZN39_INTERNAL_14a769cb_4_k_cu_1ca93179_33994cuda3std3__45__cpo5beginE)
_ZN39_INTERNAL_14a769cb_4_k_cu_1ca93179_33994cuda3std3__45__cpo5beginE:
	.zero		1
	.type		_ZN39_INTERNAL_14a769cb_4_k_cu_1ca93179_33994cuda3std3__441_GLOBAL__N__14a769cb_4_k_cu_1ca93179_33996ignoreE,@object
	.size		_ZN39_INTERNAL_14a769cb_4_k_cu_1ca93179_33994cuda3std3__441_GLOBAL__N__14a769cb_4_k_cu_1ca93179_33996ignoreE,(_ZN39_INTERNAL_14a769cb_4_k_cu_1ca93179_33994cute7productE - _ZN39_INTERNAL_14a769cb_4_k_cu_1ca93179_33994cuda3std3__441_GLOBAL__N__14a769cb_4_k_cu_1ca93179_33996ignoreE)
_ZN39_INTERNAL_14a769cb_4_k_cu_1ca93179_33994cuda3std3__441_GLOBAL__N__14a769cb_4_k_cu_1ca93179_33996ignoreE:
	.zero		1
	.type		_ZN39_INTERNAL_14a769cb_4_k_cu_1ca93179_33994cute7productE,@object
	.size		_ZN39_INTERNAL_14a769cb_4_k_cu_1ca93179_33994cute7productE,(_ZN39_INTERNAL_14a769cb_4_k_cu_1ca93179_33994cuda3std3__45__cpo3endE - _ZN39_INTERNAL_14a769cb_4_k_cu_1ca93179_33994cute7productE)
_ZN39_INTERNAL_14a769cb_4_k_cu_1ca93179_33994cute7productE:
	.zero		1
	.type		_ZN39_INTERNAL_14a769cb_4_k_cu_1ca93179_33994cuda3std3__45__cpo3endE,@object
	.size		_ZN39_INTERNAL_14a769cb_4_k_cu_1ca93179_33994cuda3std3__45__cpo3endE,(_ZN39_INTERNAL_14a769cb_4_k_cu_1ca93179_33994cuda3std3__419piecewise_constructE - _ZN39_INTERNAL_14a769cb_4_k_cu_1ca93179_33994cuda3std3__45__cpo3endE)
_ZN39_INTERNAL_14a769cb_4_k_cu_1ca93179_33994cuda3std3__45__cpo3endE:
	.zero		1
	.type		_ZN39_INTERNAL_14a769cb_4_k_cu_1ca93179_33994cuda3std3__419piecewise_constructE,@object
	.size		_ZN39_INTERNAL_14a769cb_4_k_cu_1ca93179_33994cuda3std3__419piecewise_constructE,(_ZN39_INTERNAL_14a769cb_4_k_cu_1ca93179_33994cuda3std3__45__cpo4cendE - _ZN39_INTERNAL_14a769cb_4_k_cu_1ca93179_33994cuda3std3__419piecewise_constructE)
_ZN39_INTERNAL_14a769cb_4_k_cu_1ca93179_33994cuda3std3__419piecewise_constructE:
	.zero		1
	.type		_ZN39_INTERNAL_14a769cb_4_k_cu_1ca93179_33994cuda3std3__45__cpo4cendE,@object
	.size		_ZN39_INTERNAL_14a769cb_4_k_cu_1ca93179_33994cuda3std3__45__cpo4cendE,(_ZN39_INTERNAL_14a769cb_4_k_cu_1ca93179_33994cuda3std6ranges3__45__cpo4swapE - _ZN39_INTERNAL_14a769cb_4_k_cu_1ca93179_33994cuda3std3__45__cpo4cendE)
_ZN39_INTERNAL_14a769cb_4_k_cu_1ca93179_33994cuda3std3__45__cpo4cendE:
	.zero		1
	.type		_ZN39_INTERNAL_14a769cb_4_k_cu_1ca93179_33994cuda3std6ranges3__45__cpo4swapE,@object
	.size		_ZN39_INTERNAL_14a769cb_4_k_cu_1ca93179_33994cuda3std6ranges3__45__cpo4swapE,(.L_7 - _ZN39_INTERNAL_14a769cb_4_k_cu_1ca93179_33994cuda3std6ranges3__45__cpo4swapE)
_ZN39_INTERNAL_14a769cb_4_k_cu_1ca93179_33994cuda3std6ranges3__45__cpo4swapE:
	.zero		1
.L_7:


//--------------------- .nv.constant0._ZN7cutlass13device_kernelINS_4conv6kernel13ConvUniversalINS1_16ConvProblemShapeILNS1_8OperatorE0ELi2EEENS1_10collective14CollectiveConvINS1_46MainloopSm90TmaGmmaWarpSpecializedImplicitGemmILS5_0ELi37ELi2EN4cute5tupleIJNSA_1CILi2EEENSC_ILi1EEESE_EEENS1_36KernelImplicitTmaWarpSpecializedSm90ELi1EEENSB_IJNSC_ILi64EEENSC_ILi128EEENSB_IJNSC_ILi32EEEEEEEEENS_12float_e4m3_tESN_NSA_8TiledMMAINSA_8MMA_AtomIJNSA_4SM904GMMA31MMA_64x128x32_F32E4M3E4M3_SS_TNILNSR_7ScaleInE1ELST_1EEEEEENSA_6LayoutINSB_IJSE_SE_SE_EEENSB_IJNSC_ILi0EEESY_SY_EEEEENSB_IJNSA_10UnderscoreES11_S11_EEEEENS7_6detail26Sm90ImplicitGemmTileTraitsINSA_20SM90_TMA_LOAD_IM2COLENSA_14ComposedLayoutINSA_7SwizzleILi1ELi4ELi3EEENSA_18smem_ptr_flag_bitsILi8EEENSW_INSB_IJNSB_IJNSC_ILi8EEES1C_EEENSB_IJSK_SE_EEENSB_IJSE_NSC_ILi37EEEEEEEEENSB_IJNSB_IJSK_NSC_ILi256EEEEEENSB_IJSE_SY_EEENSB_IJSY_NSC_ILi2048EEEEEEEEEEEEEvEENS15_INSA_23SM90_TMA_LOAD_MULTICASTENS17_IS19_S1B_NSW_INSB_IJNSB_IJS1C_NSC_ILi16EEEEEES1E_S1G_EEENSB_IJS1J_S1K_NSB_IJSY_NSC_ILi4096EEEEEEEEEEEEEvEEEENS_8epilogue10collective6detail29Sm90TmaWarpSpecializedAdapterINS23_15DefaultEpilogueISN_NSB_IJNSB_IJlllEEESE_SY_EEES28_NS22_6thread17LinearCombinationISN_Li1EffLNS29_9ScaleType4KindE0ELNS_15FloatRoundStyleE2ESN_EENS_4gemm15EpilogueDefaultEEEEEvvEEEEvNT_6ParamsE --------------------------
	.section	.nv.constant0._ZN7cutlass13device_kernelINS_4conv6kernel13ConvUniversalINS1_16ConvProblemShapeILNS1_8OperatorE0ELi2EEENS1_10collective14CollectiveConvINS1_46MainloopSm90TmaGmmaWarpSpecializedImplicitGemmILS5_0ELi37ELi2EN4cute5tupleIJNSA_1CILi2EEENSC_ILi1EEESE_EEENS1_36KernelImplicitTmaWarpSpecializedSm90ELi1EEENSB_IJNSC_ILi64EEENSC_ILi128EEENSB_IJNSC_ILi32EEEEEEEEENS_12float_e4m3_tESN_NSA_8TiledMMAINSA_8MMA_AtomIJNSA_4SM904GMMA31MMA_64x128x32_F32E4M3E4M3_SS_TNILNSR_7ScaleInE1ELST_1EEEEEENSA_6LayoutINSB_IJSE_SE_SE_EEENSB_IJNSC_ILi0EEESY_SY_EEEEENSB_IJNSA_10UnderscoreES11_S11_EEEEENS7_6detail26Sm90ImplicitGemmTileTraitsINSA_20SM90_TMA_LOAD_IM2COLENSA_14ComposedLayoutINSA_7SwizzleILi1ELi4ELi3EEENSA_18smem_ptr_flag_bitsILi8EEENSW_INSB_IJNSB_IJNSC_ILi8EEES1C_EEENSB_IJSK_SE_EEENSB_IJSE_NSC_ILi37EEEEEEEEENSB_IJNSB_IJSK_NSC_ILi256EEEEEENSB_IJSE_SY_EEENSB_IJSY_NSC_ILi2048EEEEEEEEEEEEEvEENS15_INSA_23SM90_TMA_LOAD_MULTICASTENS17_IS19_S1B_NSW_INSB_IJNSB_IJS1C_NSC_ILi16EEEEEES1E_S1G_EEENSB_IJS1J_S1K_NSB_IJSY_NSC_ILi4096EEEEEEEEEEEEEvEEEENS_8epilogue10collective6detail29Sm90TmaWarpSpecializedAdapterINS23_15DefaultEpilogueISN_NSB_IJNSB_IJlllEEESE_SY_EEES28_NS22_6thread17LinearCombinationISN_Li1EffLNS29_9ScaleType4KindE0ELNS_15FloatRoundStyleE2ESN_EENS_4gemm15EpilogueDefaultEEEEEvvEEEEvNT_6ParamsE,"a",@progbits
	.sectionflags	@""
	.align	4
.nv.constant0._ZN7cutlass13device_kernelINS_4conv6kernel13ConvUniversalINS1_16ConvProblemShapeILNS1_8OperatorE0ELi2EEENS1_10collective14CollectiveConvINS1_46MainloopSm90TmaGmmaWarpSpecializedImplicitGemmILS5_0ELi37ELi2EN4cute5tupleIJNSA_1CILi2EEENSC_ILi1EEESE_EEENS1_36KernelImplicitTmaWarpSpecializedSm90ELi1EEENSB_IJNSC_ILi64EEENSC_ILi128EEENSB_IJNSC_ILi32EEEEEEEEENS_12float_e4m3_tESN_NSA_8TiledMMAINSA_8MMA_AtomIJNSA_4SM904GMMA31MMA_64x128x32_F32E4M3E4M3_SS_TNILNSR_7ScaleInE1ELST_1EEEEEENSA_6LayoutINSB_IJSE_SE_SE_EEENSB_IJNSC_ILi0EEESY_SY_EEEEENSB_IJNSA_10UnderscoreES11_S11_EEEEENS7_6detail26Sm90ImplicitGemmTileTraitsINSA_20SM90_TMA_LOAD_IM2COLENSA_14ComposedLayoutINSA_7SwizzleILi1ELi4ELi3EEENSA_18smem_ptr_flag_bitsILi8EEENSW_INSB_IJNSB_IJNSC_ILi8EEES1C_EEENSB_IJSK_SE_EEENSB_IJSE_NSC_ILi37EEEEEEEEENSB_IJNSB_IJSK_NSC_ILi256EEEEEENSB_IJSE_SY_EEENSB_IJSY_NSC_ILi2048EEEEEEEEEEEEEvEENS15_INSA_23SM90_TMA_LOAD_MULTICASTENS17_IS19_S1B_NSW_INSB_IJNSB_IJS1C_NSC_ILi16EEEEEES1E_S1G_EEENSB_IJS1J_S1K_NSB_IJSY_NSC_ILi4096EEEEEEEEEEEEEvEEEENS_8epilogue10collective6detail29Sm90TmaWarpSpecializedAdapterINS23_15DefaultEpilogueISN_NSB_IJNSB_IJlllEEESE_SY_EEES28_NS22_6thread17LinearCombinationISN_Li1EffLNS29_9ScaleType4KindE0ELNS_15FloatRoundStyleE2ESN_EENS_4gemm15EpilogueDefaultEEEEEvvEEEEvNT_6ParamsE:
	.zero		1536


//--------------------- SYMBOLS --------------------------

	.type		.nv.reservedSmem.offset0,@object
	.size		.nv.reservedSmem.offset0,0x4
